	.target	sm_90a

	.elftype	@"ET_EXEC"


//--------------------- .note.nv.tkinfo           --------------------------
	.section	.note.nv.tkinfo,"",@"SHT_NOTE"
	.sectionflags	@"SHF_NOTE_NV_TKINFO"
	.tkinfo
        /*0018*/ 	.word	0x00000002
        /*0030*/ 	.string	""
        /*0030*/ 	.string	"ptxas"
        /*0030*/ 	.string	"Cuda compilation tools, release 13.0, V13.0.88"
        /*0030*/ 	.string	"Build cuda_13.0.r13.0/compiler.36424714_0"
        /*0030*/ 	.string	"-arch sm_90a -m 64 "



//--------------------- .note.nv.cuinfo           --------------------------
	.section	.note.nv.cuinfo,"",@"SHT_NOTE"
	.sectionflags	@"SHF_NOTE_NV_CUINFO"
        /*0018*/ 	.short	0x0002
        /*001a*/ 	.short	0x005a
        /*001c*/ 	.short	0x0082
	.zero		2


//--------------------- .nv.info                  --------------------------
	.section	.nv.info,"",@"SHT_CUDA_INFO"
	.align	4


	//----- nvinfo : EIATTR_REGCOUNT
	.align		4
        /*0000*/ 	.byte	0x04, 0x2f
        /*0002*/ 	.short	(.L_18 - .L_17)
	.align		4
.L_17:
        /*0004*/ 	.word	index@(_ZN7cutlass13device_kernelINS_4gemm6kernel13GemmUniversalIN4cute5tupleIJiiiiEEENS1_10collective13CollectiveMmaINS1_34MainloopSm90TmaGmmaWarpSpecializedILi4ENS5_IJNS4_1CILi2EEENSA_ILi1EEESC_EEENS1_35KernelTmaWarpSpecializedCooperativeEEENS5_IJNSA_ILi128EEENSA_ILi256EEENSA_ILi64EEEEEENS_6half_tENS5_IJlSC_lEEESK_SL_NS4_8TiledMMAINS4_8MMA_AtomIJNS4_4SM904GMMA26MMA_64x256x16_F32F16F16_SSILNSP_5MajorE0ELSR_0ELNSP_7ScaleInE1ELSS_1EEEEEENS4_6LayoutISD_NS5_IJSC_NSA_ILi0EEESW_EEEEENS5_IJNS4_10UnderscoreESZ_SZ_EEEEENS4_13SM90_TMA_LOADENS4_14ComposedLayoutINS4_7SwizzleILi3ELi4ELi3EEENS4_18smem_ptr_flag_bitsILi16EEENSV_INS5_IJNSA_ILi8EEESI_EEENS5_IJSI_SC_EEEEEEEvNS4_8identityENS4_23SM90_TMA_LOAD_MULTICASTES1C_vS1D_EENS_8epilogue10collective18CollectiveEpilogueINS1G_22Sm90TmaWarpSpecializedILi4ELi2ELi16ELb1ELb0EEEJSJ_NS5_IJSG_NSA_ILi32EEEEEESK_SL_SK_SL_NS1G_6fusion15FusionCallbacksIS1K_NS1N_23LinCombPerRowBiasEltActINS1G_6thread4ReLuESK_fSK_SK_fLi8ELNS_15FloatRoundStyleE2EEESJ_S1M_JEEES12_NS13_INS14_ILi2ELi4ELi3EEES17_NSV_INS5_IJS18_S1L_EEENS5_IJS1L_SC_EEEEEEENS4_17SM75_U32x4_LDSM_NENS4_14SM90_TMA_STOREES1Z_NS4_17SM90_U32x4_STSM_NENS4_9Copy_AtomIJS22_SK_EEEvEEEvvEEEEvNT_6ParamsE)
        /*0008*/ 	.word	0x000000a8


	//----- nvinfo : EIATTR_FRAME_SIZE
	.align		4
.L_18:
        /*000c*/ 	.byte	0x04, 0x11
        /*000e*/ 	.short	(.L_20 - .L_19)
	.align		4
.L_19:
        /*0010*/ 	.word	index@(_ZN7cutlass13device_kernelINS_4gemm6kernel13GemmUniversalIN4cute5tupleIJiiiiEEENS1_10collective13CollectiveMmaINS1_34MainloopSm90TmaGmmaWarpSpecializedILi4ENS5_IJNS4_1CILi2EEENSA_ILi1EEESC_EEENS1_35KernelTmaWarpSpecializedCooperativeEEENS5_IJNSA_ILi128EEENSA_ILi256EEENSA_ILi64EEEEEENS_6half_tENS5_IJlSC_lEEESK_SL_NS4_8TiledMMAINS4_8MMA_AtomIJNS4_4SM904GMMA26MMA_64x256x16_F32F16F16_SSILNSP_5MajorE0ELSR_0ELNSP_7ScaleInE1ELSS_1EEEEEENS4_6LayoutISD_NS5_IJSC_NSA_ILi0EEESW_EEEEENS5_IJNS4_10UnderscoreESZ_SZ_EEEEENS4_13SM90_TMA_LOADENS4_14ComposedLayoutINS4_7SwizzleILi3ELi4ELi3EEENS4_18smem_ptr_flag_bitsILi16EEENSV_INS5_IJNSA_ILi8EEESI_EEENS5_IJSI_SC_EEEEEEEvNS4_8identityENS4_23SM90_TMA_LOAD_MULTICASTES1C_vS1D_EENS_8epilogue10collective18CollectiveEpilogueINS1G_22Sm90TmaWarpSpecializedILi4ELi2ELi16ELb1ELb0EEEJSJ_NS5_IJSG_NSA_ILi32EEEEEESK_SL_SK_SL_NS1G_6fusion15FusionCallbacksIS1K_NS1N_23LinCombPerRowBiasEltActINS1G_6thread4ReLuESK_fSK_SK_fLi8ELNS_15FloatRoundStyleE2EEESJ_S1M_JEEES12_NS13_INS14_ILi2ELi4ELi3EEES17_NSV_INS5_IJS18_S1L_EEENS5_IJS1L_SC_EEEEEEENS4_17SM75_U32x4_LDSM_NENS4_14SM90_TMA_STOREES1Z_NS4_17SM90_U32x4_STSM_NENS4_9Copy_AtomIJS22_SK_EEEvEEEvvEEEEvNT_6ParamsE)
        /*0014*/ 	.word	0x00000000


	//----- nvinfo : EIATTR_MIN_STACK_SIZE
	.align		4
.L_20:
        /*0018*/ 	.byte	0x04, 0x12
        /*001a*/ 	.short	(.L_22 - .L_21)
	.align		4
.L_21:
        /*001c*/ 	.word	index@(_ZN7cutlass13device_kernelINS_4gemm6kernel13GemmUniversalIN4cute5tupleIJiiiiEEENS1_10collective13CollectiveMmaINS1_34MainloopSm90TmaGmmaWarpSpecializedILi4ENS5_IJNS4_1CILi2EEENSA_ILi1EEESC_EEENS1_35KernelTmaWarpSpecializedCooperativeEEENS5_IJNSA_ILi128EEENSA_ILi256EEENSA_ILi64EEEEEENS_6half_tENS5_IJlSC_lEEESK_SL_NS4_8TiledMMAINS4_8MMA_AtomIJNS4_4SM904GMMA26MMA_64x256x16_F32F16F16_SSILNSP_5MajorE0ELSR_0ELNSP_7ScaleInE1ELSS_1EEEEEENS4_6LayoutISD_NS5_IJSC_NSA_ILi0EEESW_EEEEENS5_IJNS4_10UnderscoreESZ_SZ_EEEEENS4_13SM90_TMA_LOADENS4_14ComposedLayoutINS4_7SwizzleILi3ELi4ELi3EEENS4_18smem_ptr_flag_bitsILi16EEENSV_INS5_IJNSA_ILi8EEESI_EEENS5_IJSI_SC_EEEEEEEvNS4_8identityENS4_23SM90_TMA_LOAD_MULTICASTES1C_vS1D_EENS_8epilogue10collective18CollectiveEpilogueINS1G_22Sm90TmaWarpSpecializedILi4ELi2ELi16ELb1ELb0EEEJSJ_NS5_IJSG_NSA_ILi32EEEEEESK_SL_SK_SL_NS1G_6fusion15FusionCallbacksIS1K_NS1N_23LinCombPerRowBiasEltActINS1G_6thread4ReLuESK_fSK_SK_fLi8ELNS_15FloatRoundStyleE2EEESJ_S1M_JEEES12_NS13_INS14_ILi2ELi4ELi3EEES17_NSV_INS5_IJS18_S1L_EEENS5_IJS1L_SC_EEEEEEENS4_17SM75_U32x4_LDSM_NENS4_14SM90_TMA_STOREES1Z_NS4_17SM90_U32x4_STSM_NENS4_9Copy_AtomIJS22_SK_EEEvEEEvvEEEEvNT_6ParamsE)
        /*0020*/ 	.word	0x00000000
.L_22:


//--------------------- .nv.compat                --------------------------
	.section	.nv.compat,"",@"SHT_CUDA_COMPAT_INFO"
	.align	4
        /*0000*/ 	.byte	0x02, 0x09, 0x01, 0x00, 0x02, 0x02, 0x04, 0x00, 0x02, 0x05, 0x05, 0x00, 0x03, 0x07, 0x01, 0x01
        /*0010*/ 	.byte	0x02, 0x03, 0x01, 0x00, 0x02, 0x06, 0x01, 0x00, 0x04, 0x0b, 0x08, 0x00, 0x00, 0x00, 0x00, 0x00
        /*0020*/ 	.byte	0x00, 0x00, 0x00, 0x00


//--------------------- .nv.info._ZN7cutlass13device_kernelINS_4gemm6kernel13GemmUniversalIN4cute5tupleIJiiiiEEENS1_10collective13CollectiveMmaINS1_34MainloopSm90TmaGmmaWarpSpecializedILi4ENS5_IJNS4_1CILi2EEENSA_ILi1EEESC_EEENS1_35KernelTmaWarpSpecializedCooperativeEEENS5_IJNSA_ILi128EEENSA_ILi256EEENSA_ILi64EEEEEENS_6half_tENS5_IJlSC_lEEESK_SL_NS4_8TiledMMAINS4_8MMA_AtomIJNS4_4SM904GMMA26MMA_64x256x16_F32F16F16_SSILNSP_5MajorE0ELSR_0ELNSP_7ScaleInE1ELSS_1EEEEEENS4_6LayoutISD_NS5_IJSC_NSA_ILi0EEESW_EEEEENS5_IJNS4_10UnderscoreESZ_SZ_EEEEENS4_13SM90_TMA_LOADENS4_14ComposedLayoutINS4_7SwizzleILi3ELi4ELi3EEENS4_18smem_ptr_flag_bitsILi16EEENSV_INS5_IJNSA_ILi8EEESI_EEENS5_IJSI_SC_EEEEEEEvNS4_8identityENS4_23SM90_TMA_LOAD_MULTICASTES1C_vS1D_EENS_8epilogue10collective18CollectiveEpilogueINS1G_22Sm90TmaWarpSpecializedILi4ELi2ELi16ELb1ELb0EEEJSJ_NS5_IJSG_NSA_ILi32EEEEEESK_SL_SK_SL_NS1G_6fusion15FusionCallbacksIS1K_NS1N_23LinCombPerRowBiasEltActINS1G_6thread4ReLuESK_fSK_SK_fLi8ELNS_15FloatRoundStyleE2EEESJ_S1M_JEEES12_NS13_INS14_ILi2ELi4ELi3EEES17_NSV_INS5_IJS18_S1L_EEENS5_IJS1L_SC_EEEEEEENS4_17SM75_U32x4_LDSM_NENS4_14SM90_TMA_STOREES1Z_NS4_17SM90_U32x4_STSM_NENS4_9Copy_AtomIJS22_SK_EEEvEEEvvEEEEvNT_6ParamsE --------------------------
	.section	.nv.info._ZN7cutlass13device_kernelINS_4gemm6kernel13GemmUniversalIN4cute5tupleIJiiiiEEENS1_10collective13CollectiveMmaINS1_34MainloopSm90TmaGmmaWarpSpecializedILi4ENS5_IJNS4_1CILi2EEENSA_ILi1EEESC_EEENS1_35KernelTmaWarpSpecializedCooperativeEEENS5_IJNSA_ILi128EEENSA_ILi256EEENSA_ILi64EEEEEENS_6half_tENS5_IJlSC_lEEESK_SL_NS4_8TiledMMAINS4_8MMA_AtomIJNS4_4SM904GMMA26MMA_64x256x16_F32F16F16_SSILNSP_5MajorE0ELSR_0ELNSP_7ScaleInE1ELSS_1EEEEEENS4_6LayoutISD_NS5_IJSC_NSA_ILi0EEESW_EEEEENS5_IJNS4_10UnderscoreESZ_SZ_EEEEENS4_13SM90_TMA_LOADENS4_14ComposedLayoutINS4_7SwizzleILi3ELi4ELi3EEENS4_18smem_ptr_flag_bitsILi16EEENSV_INS5_IJNSA_ILi8EEESI_EEENS5_IJSI_SC_EEEEEEEvNS4_8identityENS4_23SM90_TMA_LOAD_MULTICASTES1C_vS1D_EENS_8epilogue10collective18CollectiveEpilogueINS1G_22Sm90TmaWarpSpecializedILi4ELi2ELi16ELb1ELb0EEEJSJ_NS5_IJSG_NSA_ILi32EEEEEESK_SL_SK_SL_NS1G_6fusion15FusionCallbacksIS1K_NS1N_23LinCombPerRowBiasEltActINS1G_6thread4ReLuESK_fSK_SK_fLi8ELNS_15FloatRoundStyleE2EEESJ_S1M_JEEES12_NS13_INS14_ILi2ELi4ELi3EEES17_NSV_INS5_IJS18_S1L_EEENS5_IJS1L_SC_EEEEEEENS4_17SM75_U32x4_LDSM_NENS4_14SM90_TMA_STOREES1Z_NS4_17SM90_U32x4_STSM_NENS4_9Copy_AtomIJS22_SK_EEEvEEEvvEEEEvNT_6ParamsE,"",@"SHT_CUDA_INFO"
	.sectionflags	@""
	.align	4


	//----- nvinfo : EIATTR_CUDA_API_VERSION
	.align		4
        /*0000*/ 	.byte	0x04, 0x37
        /*0002*/ 	.short	(.L_24 - .L_23)
.L_23:
        /*0004*/ 	.word	0x00000082


	//----- nvinfo : EIATTR_KPARAM_INFO
	.align		4
.L_24:
        /*0008*/ 	.byte	0x04, 0x17
        /*000a*/ 	.short	(.L_26 - .L_25)
.L_25:
        /*000c*/ 	.word	0x00000000
        /*0010*/ 	.short	0x0000
        /*0012*/ 	.short	0x0070
        /*0014*/ 	.byte	0x00, 0xf0, 0x01, 0x1c


	//----- nvinfo : EIATTR_SPARSE_MMA_MASK
	.align		4
.L_26:
        /*0018*/ 	.byte	0x03, 0x50
        /*001a*/ 	.short	0x0000


	//----- nvinfo : EIATTR_MAXREG_COUNT
	.align		4
        /*001c*/ 	.byte	0x03, 0x1b
        /*001e*/ 	.short	0x00a8


	//----- nvinfo : EIATTR_NUM_BARRIERS
	.align		4
        /*0020*/ 	.byte	0x02, 0x4c
        /*0022*/ 	.byte	0x02
	.zero		1


	//----- nvinfo : EIATTR_EXTERNS
	.align		4
        /*0024*/ 	.byte	0x04, 0x0f
        /*0026*/ 	.short	(.L_28 - .L_27)


	//   ....[0]....
	.align		4
.L_27:
        /*0028*/ 	.word	index@(__assertfail)


	//----- nvinfo : EIATTR_MERCURY_ISA_VERSION
	.align		4
.L_28:
        /*002c*/ 	.byte	0x03, 0x5f
        /*002e*/ 	.short	0x0101


	//----- nvinfo : EIATTR_INT_WARP_WIDE_INSTR_OFFSETS
	.align		4
        /*0030*/ 	.byte	0x04, 0x31
        /*0032*/ 	.short	(.L_30 - .L_29)


	//   ....[0]....
.L_29:
        /*0034*/ 	.word	0x000009f0


	//   ....[1]....
        /*0038*/ 	.word	0x00000ac0


	//   ....[2]....
        /*003c*/ 	.word	0x00000b40


	//   ....[3]....
        /*0040*/ 	.word	0x000021f0


	//----- nvinfo : EIATTR_COOP_GROUP_MASK_REGIDS
	.align		4
.L_30:
        /*0044*/ 	.byte	0x04, 0x29
        /*0046*/ 	.short	(.L_32 - .L_31)


	//   ....[0]....
.L_31:
        /*0048*/ 	.word	0xffffffff


	//   ....[1]....
        /*004c*/ 	.word	0xffffffff


	//   ....[2]....
        /*0050*/ 	.word	0xffffffff


	//   ....[3]....
        /*0054*/ 	.word	0xffffffff


	//   ....[4]....
        /*0058*/ 	.word	0xffffffff


	//   ....[5]....
        /*005c*/ 	.word	0xffffffff


	//   ....[6]....
        /*0060*/ 	.word	0xffffffff


	//----- nvinfo : EIATTR_COOP_GROUP_INSTR_OFFSETS
	.align		4
.L_32:
        /*0064*/ 	.byte	0x04, 0x28
        /*0066*/ 	.short	(.L_34 - .L_33)


	//   ....[0]....
.L_33:
        /*0068*/ 	.word	0x00000070


	//   ....[1]....
        /*006c*/ 	.word	0x00000080


	//   ....[2]....
        /*0070*/ 	.word	0x00000440


	//   ....[3]....
        /*0074*/ 	.word	0x000005d0


	//   ....[4]....
        /*0078*/ 	.word	0x00000800


	//   ....[5]....
        /*007c*/ 	.word	0x00000c80


	//   ....[6]....
        /*0080*/ 	.word	0x00001790


	//----- nvinfo : EIATTR_REG_RECONFIG
	.align		4
.L_34:
        /*0084*/ 	.byte	0x01, 0x54
	.zero		2


	//----- nvinfo : EIATTR_SYSCALL_OFFSETS
	.align		4
        /*0088*/ 	.byte	0x04, 0x46
        /*008a*/ 	.short	(.L_36 - .L_35)


	//   ....[0]....
.L_35:
        /*008c*/ 	.word	0x00001950


	//   ....[1]....
        /*0090*/ 	.word	0x00002420


	//   ....[2]....
        /*0094*/ 	.word	0x00002510


	//----- nvinfo : EIATTR_MBARRIER_INSTR_OFFSETS
	.align		4
.L_36:
        /*0098*/ 	.byte	0x04, 0x39
        /*009a*/ 	.short	(.L_38 - .L_37)


	//   ....[0]....
.L_37:
        /*009c*/ 	.word	0x00000540
        /*00a0*/ 	.word	0x000000ff
        /*00a4*/ 	.word	0x00000000
        /*00a8*/ 	.short	0x0100
        /*00aa*/ 	.byte	0x08
	.zero		1


	//   ....[1]....
        /*00ac*/ 	.word	0x00000550
        /*00b0*/ 	.word	0x000000ff
        /*00b4*/ 	.word	0x00000020
        /*00b8*/ 	.short	0x0100
        /*00ba*/ 	.byte	0x08
	.zero		1


	//   ....[2]....
        /*00bc*/ 	.word	0x00000560
        /*00c0*/ 	.word	0x000000ff
        /*00c4*/ 	.word	0x00000008
        /*00c8*/ 	.short	0x0100
        /*00ca*/ 	.byte	0x08
	.zero		1


	//   ....[3]....
        /*00cc*/ 	.word	0x00000570
        /*00d0*/ 	.word	0x000000ff
        /*00d4*/ 	.word	0x00000028
        /*00d8*/ 	.short	0x0100
        /*00da*/ 	.byte	0x08
	.zero		1


	//   ....[4]....
        /*00dc*/ 	.word	0x00000580
        /*00e0*/ 	.word	0x000000ff
        /*00e4*/ 	.word	0x00000010
        /*00e8*/ 	.short	0x0100
        /*00ea*/ 	.byte	0x08
	.zero		1


	//   ....[5]....
        /*00ec*/ 	.word	0x00000590
        /*00f0*/ 	.word	0x000000ff
        /*00f4*/ 	.word	0x00000030
        /*00f8*/ 	.short	0x0100
        /*00fa*/ 	.byte	0x08
	.zero		1


	//   ....[6]....
        /*00fc*/ 	.word	0x000005a0
        /*0100*/ 	.word	0x000000ff
        /*0104*/ 	.word	0x00000018
        /*0108*/ 	.short	0x0100
        /*010a*/ 	.byte	0x08
	.zero		1


	//   ....[7]....
        /*010c*/ 	.word	0x000005b0
        /*0110*/ 	.word	0x000000ff
        /*0114*/ 	.word	0x00000038
        /*0118*/ 	.short	0x0100
        /*011a*/ 	.byte	0x08
	.zero		1


	//   ....[8]....
        /*011c*/ 	.word	0x00000710
        /*0120*/ 	.word	0x000000ff
        /*0124*/ 	.word	0x00000040
        /*0128*/ 	.short	0x0100
        /*012a*/ 	.byte	0x08
	.zero		1


	//   ....[9]....
        /*012c*/ 	.word	0x00000720
        /*0130*/ 	.word	0x000000ff
        /*0134*/ 	.word	0x00000060
        /*0138*/ 	.short	0x0100
        /*013a*/ 	.byte	0x08
	.zero		1


	//   ....[10]....
        /*013c*/ 	.word	0x00000730
        /*0140*/ 	.word	0x000000ff
        /*0144*/ 	.word	0x00000048
        /*0148*/ 	.short	0x0100
        /*014a*/ 	.byte	0x08
	.zero		1


	//   ....[11]....
        /*014c*/ 	.word	0x00000740
        /*0150*/ 	.word	0x000000ff
        /*0154*/ 	.word	0x00000068
        /*0158*/ 	.short	0x0100
        /*015a*/ 	.byte	0x08
	.zero		1


	//   ....[12]....
        /*015c*/ 	.word	0x00000750
        /*0160*/ 	.word	0x000000ff
        /*0164*/ 	.word	0x00000050
        /*0168*/ 	.short	0x0100
        /*016a*/ 	.byte	0x08
	.zero		1


	//   ....[13]....
        /*016c*/ 	.word	0x00000760
        /*0170*/ 	.word	0x000000ff
        /*0174*/ 	.word	0x00000070
        /*0178*/ 	.short	0x0100
        /*017a*/ 	.byte	0x08
	.zero		1


	//   ....[14]....
        /*017c*/ 	.word	0x00000770
        /*0180*/ 	.word	0x000000ff
        /*0184*/ 	.word	0x00000058
        /*0188*/ 	.short	0x0100
        /*018a*/ 	.byte	0x08
	.zero		1


	//   ....[15]....
        /*018c*/ 	.word	0x00000780
        /*0190*/ 	.word	0x000000ff
        /*0194*/ 	.word	0x00000078
        /*0198*/ 	.short	0x0100
        /*019a*/ 	.byte	0x08
	.zero		1


	//   ....[16]....
        /*019c*/ 	.word	0x00000bb0
        /*01a0*/ 	.word	0x000000ff
        /*01a4*/ 	.word	0x00000080
        /*01a8*/ 	.short	0x0100
        /*01aa*/ 	.byte	0x06
	.zero		1


	//   ....[17]....
        /*01ac*/ 	.word	0x00000c30
        /*01b0*/ 	.word	0x000000ff
        /*01b4*/ 	.word	0x00000088
        /*01b8*/ 	.short	0x0100
        /*01ba*/ 	.byte	0x06
	.zero		1


	//   ....[18]....
        /*01bc*/ 	.word	0x000019d0
        /*01c0*/ 	.word	0x00000003
        /*01c4*/ 	.word	0x00000000
        /*01c8*/ 	.short	0x010a
        /*01ca*/ 	.byte	0x3f
	.zero		1


	//   ....[19]....
        /*01cc*/ 	.word	0x00001a10
        /*01d0*/ 	.word	0x00000003
        /*01d4*/ 	.word	0x00000000
        /*01d8*/ 	.short	0x010a
        /*01da*/ 	.byte	0x3f
	.zero		1


	//   ....[20]....
        /*01dc*/ 	.word	0x00001db0
        /*01e0*/ 	.word	0x000000ff
        /*01e4*/ 	.word	0x00000000
        /*01e8*/ 	.short	0x010a
        /*01ea*/ 	.byte	0x04
	.zero		1


	//   ....[21]....
        /*01ec*/ 	.word	0x00001df0
        /*01f0*/ 	.word	0x000000ff
        /*01f4*/ 	.word	0x00000000
        /*01f8*/ 	.short	0x010a
        /*01fa*/ 	.byte	0x04
	.zero		1


	//   ....[22]....
        /*01fc*/ 	.word	0x00002080
        /*0200*/ 	.word	0x00000004
        /*0204*/ 	.word	0x00000000
        /*0208*/ 	.short	0x0101
        /*020a*/ 	.byte	0x3f
	.zero		1


	//   ....[23]....
        /*020c*/ 	.word	0x00002270
        /*0210*/ 	.word	0x00000000
        /*0214*/ 	.word	0x00000000
        /*0218*/ 	.short	0x0101
        /*021a*/ 	.byte	0x3f
	.zero		1


	//   ....[24]....
        /*021c*/ 	.word	0x00002de0
        /*0220*/ 	.word	0x000000ff
        /*0224*/ 	.word	0x00000040
        /*0228*/ 	.short	0x010a
        /*022a*/ 	.byte	0x2d
	.zero		1


	//   ....[25]....
        /*022c*/ 	.word	0x000035e0
        /*0230*/ 	.word	0x000000ff
        /*0234*/ 	.word	0x00000000
        /*0238*/ 	.short	0x0101
        /*023a*/ 	.byte	0x04
	.zero		1


	//   ....[26]....
        /*023c*/ 	.word	0x000036d0
        /*0240*/ 	.word	0x0000000e
        /*0244*/ 	.word	0x00000040
        /*0248*/ 	.short	0x010a
        /*024a*/ 	.byte	0x3f
	.zero		1


	//   ....[27]....
        /*024c*/ 	.word	0x00003ce0
        /*0250*/ 	.word	0x000000ff
        /*0254*/ 	.word	0x00000000
        /*0258*/ 	.short	0x0101
        /*025a*/ 	.byte	0x04
	.zero		1


	//   ....[28]....
        /*025c*/ 	.word	0x00003de0
        /*0260*/ 	.word	0x0000000c
        /*0264*/ 	.word	0x00000040
        /*0268*/ 	.short	0x010a
        /*026a*/ 	.byte	0x3f
	.zero		1


	//   ....[29]....
        /*026c*/ 	.word	0x00004420
        /*0270*/ 	.word	0x000000ff
        /*0274*/ 	.word	0x00000000
        /*0278*/ 	.short	0x0101
        /*027a*/ 	.byte	0x04
	.zero		1


	//   ....[30]....
        /*027c*/ 	.word	0x00004500
        /*0280*/ 	.word	0x0000000d
        /*0284*/ 	.word	0x00000040
        /*0288*/ 	.short	0x010a
        /*028a*/ 	.byte	0x3f
	.zero		1


	//   ....[31]....
        /*028c*/ 	.word	0x00004b60
        /*0290*/ 	.word	0x000000ff
        /*0294*/ 	.word	0x00000000
        /*0298*/ 	.short	0x0101
        /*029a*/ 	.byte	0x04
	.zero		1


	//   ....[32]....
        /*029c*/ 	.word	0x00004c40
        /*02a0*/ 	.word	0x0000000c
        /*02a4*/ 	.word	0x00000040
        /*02a8*/ 	.short	0x010a
        /*02aa*/ 	.byte	0x3f
	.zero		1


	//   ....[33]....
        /*02ac*/ 	.word	0x00005280
        /*02b0*/ 	.word	0x000000ff
        /*02b4*/ 	.word	0x00000000
        /*02b8*/ 	.short	0x0101
        /*02ba*/ 	.byte	0x04
	.zero		1


	//   ....[34]....
        /*02bc*/ 	.word	0x00005360
        /*02c0*/ 	.word	0x0000000c
        /*02c4*/ 	.word	0x00000040
        /*02c8*/ 	.short	0x010a
        /*02ca*/ 	.byte	0x3f
	.zero		1


	//   ....[35]....
        /*02cc*/ 	.word	0x000059a0
        /*02d0*/ 	.word	0x000000ff
        /*02d4*/ 	.word	0x00000000
        /*02d8*/ 	.short	0x0101
        /*02da*/ 	.byte	0x04
	.zero		1


	//   ....[36]....
        /*02dc*/ 	.word	0x00005a80
        /*02e0*/ 	.word	0x0000000c
        /*02e4*/ 	.word	0x00000040
        /*02e8*/ 	.short	0x010a
        /*02ea*/ 	.byte	0x3f
	.zero		1


	//   ....[37]....
        /*02ec*/ 	.word	0x000060c0
        /*02f0*/ 	.word	0x000000ff
        /*02f4*/ 	.word	0x00000000
        /*02f8*/ 	.short	0x0101
        /*02fa*/ 	.byte	0x04
	.zero		1


	//   ....[38]....
        /*02fc*/ 	.word	0x000061a0
        /*0300*/ 	.word	0x0000000d
        /*0304*/ 	.word	0x00000040
        /*0308*/ 	.short	0x010a
        /*030a*/ 	.byte	0x3f
	.zero		1


	//   ....[39]....
        /*030c*/ 	.word	0x00006790
        /*0310*/ 	.word	0x000000ff
        /*0314*/ 	.word	0x00000000
        /*0318*/ 	.short	0x0101
        /*031a*/ 	.byte	0x04
	.zero		1


	//   ....[40]....
        /*031c*/ 	.word	0x00007170
        /*0320*/ 	.word	0x000000ff
        /*0324*/ 	.word	0x00000000
        /*0328*/ 	.short	0x0101
        /*032a*/ 	.byte	0x04
	.zero		1


	//   ....[41]....
        /*032c*/ 	.word	0x00007780
        /*0330*/ 	.word	0x000000ff
        /*0334*/ 	.word	0x00000088
        /*0338*/ 	.short	0x010a
        /*033a*/ 	.byte	0x04
	.zero		1


	//   ....[42]....
        /*033c*/ 	.word	0x00007b80
        /*0340*/ 	.word	0x000000ff
        /*0344*/ 	.word	0x00000060
        /*0348*/ 	.short	0x010a
        /*034a*/ 	.byte	0x0d
	.zero		1


	//   ....[43]....
        /*034c*/ 	.word	0x00007c70
        /*0350*/ 	.word	0x000000ff
        /*0354*/ 	.word	0x00000040
        /*0358*/ 	.short	0x010b
        /*035a*/ 	.byte	0x0d
	.zero		1


	//   ....[44]....
        /*035c*/ 	.word	0x00007cd0
        /*0360*/ 	.word	0x000000ff
        /*0364*/ 	.word	0x00000000
        /*0368*/ 	.short	0x0101
        /*036a*/ 	.byte	0x10
	.zero		1


	//   ....[45]....
        /*036c*/ 	.word	0x00007d00
        /*0370*/ 	.word	0x000000ff
        /*0374*/ 	.word	0x00000068
        /*0378*/ 	.short	0x010a
        /*037a*/ 	.byte	0x0d
	.zero		1


	//   ....[46]....
        /*037c*/ 	.word	0x00007e10
        /*0380*/ 	.word	0x000000ff
        /*0384*/ 	.word	0x00000048
        /*0388*/ 	.short	0x010b
        /*038a*/ 	.byte	0x0d
	.zero		1


	//   ....[47]....
        /*038c*/ 	.word	0x00007e70
        /*0390*/ 	.word	0x000000ff
        /*0394*/ 	.word	0x00000000
        /*0398*/ 	.short	0x0101
        /*039a*/ 	.byte	0x12
	.zero		1


	//   ....[48]....
        /*039c*/ 	.word	0x00007ea0
        /*03a0*/ 	.word	0x000000ff
        /*03a4*/ 	.word	0x00000070
        /*03a8*/ 	.short	0x010a
        /*03aa*/ 	.byte	0x0d
	.zero		1


	//   ....[49]....
        /*03ac*/ 	.word	0x00007fb0
        /*03b0*/ 	.word	0x000000ff
        /*03b4*/ 	.word	0x00000050
        /*03b8*/ 	.short	0x010b
        /*03ba*/ 	.byte	0x0d
	.zero		1


	//   ....[50]....
        /*03bc*/ 	.word	0x00008010
        /*03c0*/ 	.word	0x000000ff
        /*03c4*/ 	.word	0x00000000
        /*03c8*/ 	.short	0x0101
        /*03ca*/ 	.byte	0x15
	.zero		1


	//   ....[51]....
        /*03cc*/ 	.word	0x00008040
        /*03d0*/ 	.word	0x000000ff
        /*03d4*/ 	.word	0x00000078
        /*03d8*/ 	.short	0x010a
        /*03da*/ 	.byte	0x0d
	.zero		1


	//   ....[52]....
        /*03dc*/ 	.word	0x00008150
        /*03e0*/ 	.word	0x000000ff
        /*03e4*/ 	.word	0x00000058
        /*03e8*/ 	.short	0x010b
        /*03ea*/ 	.byte	0x0d
	.zero		1


	//   ....[53]....
        /*03ec*/ 	.word	0x000081b0
        /*03f0*/ 	.word	0x000000ff
        /*03f4*/ 	.word	0x00000000
        /*03f8*/ 	.short	0x0101
        /*03fa*/ 	.byte	0x1d
	.zero		1


	//   ....[54]....
        /*03fc*/ 	.word	0x000081f0
        /*0400*/ 	.word	0x000000ff
        /*0404*/ 	.word	0x00000060
        /*0408*/ 	.short	0x010a
        /*040a*/ 	.byte	0x0d
	.zero		1


	//   ....[55]....
        /*040c*/ 	.word	0x000082f0
        /*0410*/ 	.word	0x000000ff
        /*0414*/ 	.word	0x00000040
        /*0418*/ 	.short	0x010b
        /*041a*/ 	.byte	0x0d
	.zero		1


	//   ....[56]....
        /*041c*/ 	.word	0x00008330
        /*0420*/ 	.word	0x000000ff
        /*0424*/ 	.word	0x00000000
        /*0428*/ 	.short	0x0101
        /*042a*/ 	.byte	0x10
	.zero		1


	//   ....[57]....
        /*042c*/ 	.word	0x00008360
        /*0430*/ 	.word	0x000000ff
        /*0434*/ 	.word	0x00000068
        /*0438*/ 	.short	0x010a
        /*043a*/ 	.byte	0x0d
	.zero		1


	//   ....[58]....
        /*043c*/ 	.word	0x00008460
        /*0440*/ 	.word	0x000000ff
        /*0444*/ 	.word	0x00000048
        /*0448*/ 	.short	0x010b
        /*044a*/ 	.byte	0x0d
	.zero		1


	//   ....[59]....
        /*044c*/ 	.word	0x000084a0
        /*0450*/ 	.word	0x000000ff
        /*0454*/ 	.word	0x00000000
        /*0458*/ 	.short	0x0101
        /*045a*/ 	.byte	0x12
	.zero		1


	//   ....[60]....
        /*045c*/ 	.word	0x000084d0
        /*0460*/ 	.word	0x000000ff
        /*0464*/ 	.word	0x00000070
        /*0468*/ 	.short	0x010a
        /*046a*/ 	.byte	0x0d
	.zero		1


	//   ....[61]....
        /*046c*/ 	.word	0x000085d0
        /*0470*/ 	.word	0x000000ff
        /*0474*/ 	.word	0x00000050
        /*0478*/ 	.short	0x010b
        /*047a*/ 	.byte	0x0d
	.zero		1


	//   ....[62]....
        /*047c*/ 	.word	0x00008610
        /*0480*/ 	.word	0x000000ff
        /*0484*/ 	.word	0x00000000
        /*0488*/ 	.short	0x0101
        /*048a*/ 	.byte	0x15
	.zero		1


	//   ....[63]....
        /*048c*/ 	.word	0x00008640
        /*0490*/ 	.word	0x000000ff
        /*0494*/ 	.word	0x00000078
        /*0498*/ 	.short	0x010a
        /*049a*/ 	.byte	0x0d
	.zero		1


	//   ....[64]....
        /*049c*/ 	.word	0x00008740
        /*04a0*/ 	.word	0x000000ff
        /*04a4*/ 	.word	0x00000058
        /*04a8*/ 	.short	0x010b
        /*04aa*/ 	.byte	0x0d
	.zero		1


	//   ....[65]....
        /*04ac*/ 	.word	0x00008790
        /*04b0*/ 	.word	0x000000ff
        /*04b4*/ 	.word	0x00000000
        /*04b8*/ 	.short	0x0101
        /*04ba*/ 	.byte	0x1d
	.zero		1


	//   ....[66]....
        /*04bc*/ 	.word	0x00008e50
        /*04c0*/ 	.word	0x00000000
        /*04c4*/ 	.word	0x00000060
        /*04c8*/ 	.short	0x010a
        /*04ca*/ 	.byte	0x3f
	.zero		1


	//   ....[67]....
        /*04cc*/ 	.word	0x00008e90
        /*04d0*/ 	.word	0x00000000
        /*04d4*/ 	.word	0x00000068
        /*04d8*/ 	.short	0x010a
        /*04da*/ 	.byte	0x3f
	.zero		1


	//   ....[68]....
        /*04dc*/ 	.word	0x00008ed0
        /*04e0*/ 	.word	0x00000000
        /*04e4*/ 	.word	0x00000070
        /*04e8*/ 	.short	0x010a
        /*04ea*/ 	.byte	0x3f
	.zero		1


	//   ....[69]....
        /*04ec*/ 	.word	0x00008f30
        /*04f0*/ 	.word	0x00000000
        /*04f4*/ 	.word	0x00000078
        /*04f8*/ 	.short	0x010a
        /*04fa*/ 	.byte	0x3f
	.zero		1


	//   ....[70]....
        /*04fc*/ 	.word	0x00009280
        /*0500*/ 	.word	0x0000000e
        /*0504*/ 	.word	0x00000020
        /*0508*/ 	.short	0x010a
        /*050a*/ 	.byte	0x3f
	.zero		1


	//   ....[71]....
        /*050c*/ 	.word	0x00009630
        /*0510*/ 	.word	0x00000004
        /*0514*/ 	.word	0x00000088
        /*0518*/ 	.short	0x0101
        /*051a*/ 	.byte	0x3f
	.zero		1


	//   ....[72]....
        /*051c*/ 	.word	0x00009d40
        /*0520*/ 	.word	0x00000005
        /*0524*/ 	.word	0x00000000
        /*0528*/ 	.short	0x010a
        /*052a*/ 	.byte	0x3f
	.zero		1


	//   ....[73]....
        /*052c*/ 	.word	0x00009dc0
        /*0530*/ 	.word	0x00000007
        /*0534*/ 	.word	0x00000000
        /*0538*/ 	.short	0x010a
        /*053a*/ 	.byte	0x3f
	.zero		1


	//   ....[74]....
        /*053c*/ 	.word	0x00009e50
        /*0540*/ 	.word	0x00000006
        /*0544*/ 	.word	0x00000000
        /*0548*/ 	.short	0x010a
        /*054a*/ 	.byte	0x3f
	.zero		1


	//   ....[75]....
        /*054c*/ 	.word	0x00009ee0
        /*0550*/ 	.word	0x00000003
        /*0554*/ 	.word	0x00000000
        /*0558*/ 	.short	0x010a
        /*055a*/ 	.byte	0x3f
	.zero		1


	//   ....[76]....
        /*055c*/ 	.word	0x00009f40
        /*0560*/ 	.word	0x00000003
        /*0564*/ 	.word	0x00000000
        /*0568*/ 	.short	0x010a
        /*056a*/ 	.byte	0x3f
	.zero		1


	//   ....[77]....
        /*056c*/ 	.word	0x00009fa0
        /*0570*/ 	.word	0x00000005
        /*0574*/ 	.word	0x00000000
        /*0578*/ 	.short	0x010a
        /*057a*/ 	.byte	0x3f
	.zero		1


	//   ....[78]....
        /*057c*/ 	.word	0x0000a000
        /*0580*/ 	.word	0x00000005
        /*0584*/ 	.word	0x00000040
        /*0588*/ 	.short	0x010a
        /*058a*/ 	.byte	0x3f
	.zero		1


	//   ....[79]....
        /*058c*/ 	.word	0x0000a050
        /*0590*/ 	.word	0x0000000e
        /*0594*/ 	.word	0x00000040
        /*0598*/ 	.short	0x010a
        /*059a*/ 	.byte	0x3f
	.zero		1


	//   ....[80]....
        /*059c*/ 	.word	0x0000a0a0
        /*05a0*/ 	.word	0x0000000c
        /*05a4*/ 	.word	0x00000040
        /*05a8*/ 	.short	0x010a
        /*05aa*/ 	.byte	0x3f
	.zero		1


	//   ....[81]....
        /*05ac*/ 	.word	0x0000a0f0
        /*05b0*/ 	.word	0x0000000d
        /*05b4*/ 	.word	0x00000040
        /*05b8*/ 	.short	0x010a
        /*05ba*/ 	.byte	0x3f
	.zero		1


	//   ....[82]....
        /*05bc*/ 	.word	0x0000a140
        /*05c0*/ 	.word	0x0000000c
        /*05c4*/ 	.word	0x00000040
        /*05c8*/ 	.short	0x010a
        /*05ca*/ 	.byte	0x3f
	.zero		1


	//   ....[83]....
        /*05cc*/ 	.word	0x0000a190
        /*05d0*/ 	.word	0x0000000c
        /*05d4*/ 	.word	0x00000040
        /*05d8*/ 	.short	0x010a
        /*05da*/ 	.byte	0x3f
	.zero		1


	//   ....[84]....
        /*05dc*/ 	.word	0x0000a1e0
        /*05e0*/ 	.word	0x0000000c
        /*05e4*/ 	.word	0x00000040
        /*05e8*/ 	.short	0x010a
        /*05ea*/ 	.byte	0x3f
	.zero		1


	//   ....[85]....
        /*05ec*/ 	.word	0x0000a230
        /*05f0*/ 	.word	0x0000000d
        /*05f4*/ 	.word	0x00000040
        /*05f8*/ 	.short	0x010a
        /*05fa*/ 	.byte	0x3f
	.zero		1


	//   ....[86]....
        /*05fc*/ 	.word	0x0000a290
        /*0600*/ 	.word	0x00000003
        /*0604*/ 	.word	0x00000088
        /*0608*/ 	.short	0x010a
        /*060a*/ 	.byte	0x3f
	.zero		1


	//   ....[87]....
        /*060c*/ 	.word	0x0000a2f0
        /*0610*/ 	.word	0x00000005
        /*0614*/ 	.word	0x00000060
        /*0618*/ 	.short	0x010a
        /*061a*/ 	.byte	0x3f
	.zero		1


	//   ....[88]....
        /*061c*/ 	.word	0x0000a350
        /*0620*/ 	.word	0x00000005
        /*0624*/ 	.word	0x00000068
        /*0628*/ 	.short	0x010a
        /*062a*/ 	.byte	0x3f
	.zero		1


	//   ....[89]....
        /*062c*/ 	.word	0x0000a3b0
        /*0630*/ 	.word	0x00000005
        /*0634*/ 	.word	0x00000070
        /*0638*/ 	.short	0x010a
        /*063a*/ 	.byte	0x3f
	.zero		1


	//   ....[90]....
        /*063c*/ 	.word	0x0000a410
        /*0640*/ 	.word	0x00000005
        /*0644*/ 	.word	0x00000078
        /*0648*/ 	.short	0x010a
        /*064a*/ 	.byte	0x3f
	.zero		1


	//   ....[91]....
        /*064c*/ 	.word	0x0000a470
        /*0650*/ 	.word	0x00000005
        /*0654*/ 	.word	0x00000060
        /*0658*/ 	.short	0x010a
        /*065a*/ 	.byte	0x3f
	.zero		1


	//   ....[92]....
        /*065c*/ 	.word	0x0000a4d0
        /*0660*/ 	.word	0x00000005
        /*0664*/ 	.word	0x00000068
        /*0668*/ 	.short	0x010a
        /*066a*/ 	.byte	0x3f
	.zero		1


	//   ....[93]....
        /*066c*/ 	.word	0x0000a530
        /*0670*/ 	.word	0x00000005
        /*0674*/ 	.word	0x00000070
        /*0678*/ 	.short	0x010a
        /*067a*/ 	.byte	0x3f
	.zero		1


	//   ....[94]....
        /*067c*/ 	.word	0x0000a590
        /*0680*/ 	.word	0x00000005
        /*0684*/ 	.word	0x00000078
        /*0688*/ 	.short	0x010a
        /*068a*/ 	.byte	0x3f
	.zero		1


	//   ....[95]....
        /*068c*/ 	.word	0x0000a5e0
        /*0690*/ 	.word	0x00000000
        /*0694*/ 	.word	0x00000060
        /*0698*/ 	.short	0x010a
        /*069a*/ 	.byte	0x3f
	.zero		1


	//   ....[96]....
        /*069c*/ 	.word	0x0000a630
        /*06a0*/ 	.word	0x00000000
        /*06a4*/ 	.word	0x00000068
        /*06a8*/ 	.short	0x010a
        /*06aa*/ 	.byte	0x3f
	.zero		1


	//   ....[97]....
        /*06ac*/ 	.word	0x0000a680
        /*06b0*/ 	.word	0x00000000
        /*06b4*/ 	.word	0x00000070
        /*06b8*/ 	.short	0x010a
        /*06ba*/ 	.byte	0x3f
	.zero		1


	//   ....[98]....
        /*06bc*/ 	.word	0x0000a750
        /*06c0*/ 	.word	0x0000000e
        /*06c4*/ 	.word	0x00000020
        /*06c8*/ 	.short	0x010a
        /*06ca*/ 	.byte	0x3f
	.zero		1


	//   ....[99]....
        /*06cc*/ 	.word	0x0000a820
        /*06d0*/ 	.word	0x00000005
        /*06d4*/ 	.word	0x00000000
        /*06d8*/ 	.short	0x010a
        /*06da*/ 	.byte	0x3f
	.zero		1


	//   ....[100]....
        /*06dc*/ 	.word	0x0000a870
        /*06e0*/ 	.word	0x00000007
        /*06e4*/ 	.word	0x00000000
        /*06e8*/ 	.short	0x010a
        /*06ea*/ 	.byte	0x3f
	.zero		1


	//   ....[101]....
        /*06ec*/ 	.word	0x0000a8c0
        /*06f0*/ 	.word	0x00000006
        /*06f4*/ 	.word	0x00000000
        /*06f8*/ 	.short	0x010a
        /*06fa*/ 	.byte	0x3f
	.zero		1


	//----- nvinfo : EIATTR_NUM_MBARRIERS
	.align		4
.L_38:
        /*06fc*/ 	.byte	0x03, 0x38
        /*06fe*/ 	.short	0x0012


	//----- nvinfo : EIATTR_EXIT_INSTR_OFFSETS
	.align		4
        /*0700*/ 	.byte	0x04, 0x1c
        /*0702*/ 	.short	(.L_40 - .L_39)


	//   ....[0]....
.L_39:
        /*0704*/ 	.word	0x00009f30


	//----- nvinfo : EIATTR_MAX_THREADS
	.align		4
.L_40:
        /*0708*/ 	.byte	0x04, 0x05
        /*070a*/ 	.short	(.L_42 - .L_41)
.L_41:
        /*070c*/ 	.word	0x00000180
        /*0710*/ 	.word	0x00000001
        /*0714*/ 	.word	0x00000001


	//----- nvinfo : EIATTR_CRS_STACK_SIZE
	.align		4
.L_42:
        /*0718*/ 	.byte	0x04, 0x1e
        /*071a*/ 	.short	(.L_44 - .L_43)
.L_43:
        /*071c*/ 	.word	0x00000000


	//----- nvinfo : EIATTR_CBANK_PARAM_SIZE
	.align		4
.L_44:
        /*0720*/ 	.byte	0x03, 0x19
        /*0722*/ 	.short	0x0770


	//----- nvinfo : EIATTR_PARAM_CBANK
	.align		4
        /*0724*/ 	.byte	0x04, 0x0a
        /*0726*/ 	.short	(.L_46 - .L_45)
	.align		4
.L_45:
        /*0728*/ 	.word	index@(.nv.constant0._ZN7cutlass13device_kernelINS_4gemm6kernel13GemmUniversalIN4cute5tupleIJiiiiEEENS1_10collective13CollectiveMmaINS1_34MainloopSm90TmaGmmaWarpSpecializedILi4ENS5_IJNS4_1CILi2EEENSA_ILi1EEESC_EEENS1_35KernelTmaWarpSpecializedCooperativeEEENS5_IJNSA_ILi128EEENSA_ILi256EEENSA_ILi64EEEEEENS_6half_tENS5_IJlSC_lEEESK_SL_NS4_8TiledMMAINS4_8MMA_AtomIJNS4_4SM904GMMA26MMA_64x256x16_F32F16F16_SSILNSP_5MajorE0ELSR_0ELNSP_7ScaleInE1ELSS_1EEEEEENS4_6LayoutISD_NS5_IJSC_NSA_ILi0EEESW_EEEEENS5_IJNS4_10UnderscoreESZ_SZ_EEEEENS4_13SM90_TMA_LOADENS4_14ComposedLayoutINS4_7SwizzleILi3ELi4ELi3EEENS4_18smem_ptr_flag_bitsILi16EEENSV_INS5_IJNSA_ILi8EEESI_EEENS5_IJSI_SC_EEEEEEEvNS4_8identityENS4_23SM90_TMA_LOAD_MULTICASTES1C_vS1D_EENS_8epilogue10collective18CollectiveEpilogueINS1G_22Sm90TmaWarpSpecializedILi4ELi2ELi16ELb1ELb0EEEJSJ_NS5_IJSG_NSA_ILi32EEEEEESK_SL_SK_SL_NS1G_6fusion15FusionCallbacksIS1K_NS1N_23LinCombPerRowBiasEltActINS1G_6thread4ReLuESK_fSK_SK_fLi8ELNS_15FloatRoundStyleE2EEESJ_S1M_JEEES12_NS13_INS14_ILi2ELi4ELi3EEES17_NSV_INS5_IJS18_S1L_EEENS5_IJS1L_SC_EEEEEEENS4_17SM75_U32x4_LDSM_NENS4_14SM90_TMA_STOREES1Z_NS4_17SM90_U32x4_STSM_NENS4_9Copy_AtomIJS22_SK_EEEvEEEvvEEEEvNT_6ParamsE)
        /*072c*/ 	.short	0x0210
        /*072e*/ 	.short	0x0770


	//----- nvinfo : EIATTR_SW_WAR
	.align		4
.L_46:
        /*0730*/ 	.byte	0x04, 0x36
        /*0732*/ 	.short	(.L_48 - .L_47)
.L_47:
        /*0734*/ 	.word	0x00000008
.L_48:


//--------------------- .nv.callgraph             --------------------------
	.section	.nv.callgraph,"",@"SHT_CUDA_CALLGRAPH"
	.align	4
	.sectionentsize	8
	.align		4
        /*0000*/ 	.word	0x00000000
	.align		4
        /*0004*/ 	.word	0xffffffff
	.align		4
        /*0008*/ 	.word	index@(_ZN7cutlass13device_kernelINS_4gemm6kernel13GemmUniversalIN4cute5tupleIJiiiiEEENS1_10collective13CollectiveMmaINS1_34MainloopSm90TmaGmmaWarpSpecializedILi4ENS5_IJNS4_1CILi2EEENSA_ILi1EEESC_EEENS1_35KernelTmaWarpSpecializedCooperativeEEENS5_IJNSA_ILi128EEENSA_ILi256EEENSA_ILi64EEEEEENS_6half_tENS5_IJlSC_lEEESK_SL_NS4_8TiledMMAINS4_8MMA_AtomIJNS4_4SM904GMMA26MMA_64x256x16_F32F16F16_SSILNSP_5MajorE0ELSR_0ELNSP_7ScaleInE1ELSS_1EEEEEENS4_6LayoutISD_NS5_IJSC_NSA_ILi0EEESW_EEEEENS5_IJNS4_10UnderscoreESZ_SZ_EEEEENS4_13SM90_TMA_LOADENS4_14ComposedLayoutINS4_7SwizzleILi3ELi4ELi3EEENS4_18smem_ptr_flag_bitsILi16EEENSV_INS5_IJNSA_ILi8EEESI_EEENS5_IJSI_SC_EEEEEEEvNS4_8identityENS4_23SM90_TMA_LOAD_MULTICASTES1C_vS1D_EENS_8epilogue10collective18CollectiveEpilogueINS1G_22Sm90TmaWarpSpecializedILi4ELi2ELi16ELb1ELb0EEEJSJ_NS5_IJSG_NSA_ILi32EEEEEESK_SL_SK_SL_NS1G_6fusion15FusionCallbacksIS1K_NS1N_23LinCombPerRowBiasEltActINS1G_6thread4ReLuESK_fSK_SK_fLi8ELNS_15FloatRoundStyleE2EEESJ_S1M_JEEES12_NS13_INS14_ILi2ELi4ELi3EEES17_NSV_INS5_IJS18_S1L_EEENS5_IJS1L_SC_EEEEEEENS4_17SM75_U32x4_LDSM_NENS4_14SM90_TMA_STOREES1Z_NS4_17SM90_U32x4_STSM_NENS4_9Copy_AtomIJS22_SK_EEEvEEEvvEEEEvNT_6ParamsE)
	.align		4
        /*000c*/ 	.word	index@(__assertfail)
	.align		4
        /*0010*/ 	.word	0x00000000
	.align		4
        /*0014*/ 	.word	0xfffffffe
	.align		4
        /*0018*/ 	.word	0x00000000
	.align		4
        /*001c*/ 	.word	0xfffffffd
	.align		4
        /*0020*/ 	.word	0x00000000
	.align		4
        /*0024*/ 	.word	0xfffffffc


//--------------------- .nv.constant4             --------------------------
	.section	.nv.constant4,"a",@progbits
	.align	8
	.align		8
.nv.constant4:
        /*0000*/ 	.dword	__assertfail
	.align		8
        /*0008*/ 	.dword	__unnamed_1
	.align		8
        /*0010*/ 	.dword	__unnamed_2
	.align		8
        /*0018*/ 	.dword	_ZN39_INTERNAL_9a0117e3_4_k_cu_d7a92315_37134cuda3std3__45__cpo5beginE
	.align		8
        /*0020*/ 	.dword	_ZN39_INTERNAL_9a0117e3_4_k_cu_d7a92315_37134cuda3std3__45__cpo3endE
	.align		8
        /*0028*/ 	.dword	_ZN39_INTERNAL_9a0117e3_4_k_cu_d7a92315_37134cuda3std3__45__cpo6cbeginE
	.align		8
        /*0030*/ 	.dword	_ZN39_INTERNAL_9a0117e3_4_k_cu_d7a92315_37134cuda3std3__45__cpo4cendE
	.align		8
        /*0038*/ 	.dword	_ZN39_INTERNAL_9a0117e3_4_k_cu_d7a92315_37134cuda3std3__441_GLOBAL__N__9a0117e3_4_k_cu_d7a92315_37136ignoreE
	.align		8
        /*0040*/ 	.dword	_ZN39_INTERNAL_9a0117e3_4_k_cu_d7a92315_37134cuda3std3__419piecewise_constructE
	.align		8
        /*0048*/ 	.dword	_ZN39_INTERNAL_9a0117e3_4_k_cu_d7a92315_37134cuda3std3__48in_placeE
	.align		8
        /*0050*/ 	.dword	_ZN39_INTERNAL_9a0117e3_4_k_cu_d7a92315_37134cuda3std6ranges3__45__cpo4swapE
	.align		8
        /*0058*/ 	.dword	_ZN39_INTERNAL_9a0117e3_4_k_cu_d7a92315_37134cuda3std6ranges3__45__cpo9iter_moveE
	.align		8
        /*0060*/ 	.dword	_ZN39_INTERNAL_9a0117e3_4_k_cu_d7a92315_37134cute7productE
	.align		8
        /*0068*/ 	.dword	_ZN39_INTERNAL_9a0117e3_4_k_cu_d7a92315_37134cute1_E
	.align		8
        /*0070*/ 	.dword	$str$22
	.align		8
        /*0078*/ 	.dword	$str$23
	.align		8
        /*0080*/ 	.dword	$str$26
	.align		8
        /*0088*/ 	.dword	$str$27


//--------------------- .text._ZN7cutlass13device_kernelINS_4gemm6kernel13GemmUniversalIN4cute5tupleIJiiiiEEENS1_10collective13CollectiveMmaINS1_34MainloopSm90TmaGmmaWarpSpecializedILi4ENS5_IJNS4_1CILi2EEENSA_ILi1EEESC_EEENS1_35KernelTmaWarpSpecializedCooperativeEEENS5_IJNSA_ILi128EEENSA_ILi256EEENSA_ILi64EEEEEENS_6half_tENS5_IJlSC_lEEESK_SL_NS4_8TiledMMAINS4_8MMA_AtomIJNS4_4SM904GMMA26MMA_64x256x16_F32F16F16_SSILNSP_5MajorE0ELSR_0ELNSP_7ScaleInE1ELSS_1EEEEEENS4_6LayoutISD_NS5_IJSC_NSA_ILi0EEESW_EEEEENS5_IJNS4_10UnderscoreESZ_SZ_EEEEENS4_13SM90_TMA_LOADENS4_14ComposedLayoutINS4_7SwizzleILi3ELi4ELi3EEENS4_18smem_ptr_flag_bitsILi16EEENSV_INS5_IJNSA_ILi8EEESI_EEENS5_IJSI_SC_EEEEEEEvNS4_8identityENS4_23SM90_TMA_LOAD_MULTICASTES1C_vS1D_EENS_8epilogue10collective18CollectiveEpilogueINS1G_22Sm90TmaWarpSpecializedILi4ELi2ELi16ELb1ELb0EEEJSJ_NS5_IJSG_NSA_ILi32EEEEEESK_SL_SK_SL_NS1G_6fusion15FusionCallbacksIS1K_NS1N_23LinCombPerRowBiasEltActINS1G_6thread4ReLuESK_fSK_SK_fLi8ELNS_15FloatRoundStyleE2EEESJ_S1M_JEEES12_NS13_INS14_ILi2ELi4ELi3EEES17_NSV_INS5_IJS18_S1L_EEENS5_IJS1L_SC_EEEEEEENS4_17SM75_U32x4_LDSM_NENS4_14SM90_TMA_STOREES1Z_NS4_17SM90_U32x4_STSM_NENS4_9Copy_AtomIJS22_SK_EEEvEEEvvEEEEvNT_6ParamsE --------------------------
	.section	.text._ZN7cutlass13device_kernelINS_4gemm6kernel13GemmUniversalIN4cute5tupleIJiiiiEEENS1_10collective13CollectiveMmaINS1_34MainloopSm90TmaGmmaWarpSpecializedILi4ENS5_IJNS4_1CILi2EEENSA_ILi1EEESC_EEENS1_35KernelTmaWarpSpecializedCooperativeEEENS5_IJNSA_ILi128EEENSA_ILi256EEENSA_ILi64EEEEEENS_6half_tENS5_IJlSC_lEEESK_SL_NS4_8TiledMMAINS4_8MMA_AtomIJNS4_4SM904GMMA26MMA_64x256x16_F32F16F16_SSILNSP_5MajorE0ELSR_0ELNSP_7ScaleInE1ELSS_1EEEEEENS4_6LayoutISD_NS5_IJSC_NSA_ILi0EEESW_EEEEENS5_IJNS4_10UnderscoreESZ_SZ_EEEEENS4_13SM90_TMA_LOADENS4_14ComposedLayoutINS4_7SwizzleILi3ELi4ELi3EEENS4_18smem_ptr_flag_bitsILi16EEENSV_INS5_IJNSA_ILi8EEESI_EEENS5_IJSI_SC_EEEEEEEvNS4_8identityENS4_23SM90_TMA_LOAD_MULTICASTES1C_vS1D_EENS_8epilogue10collective18CollectiveEpilogueINS1G_22Sm90TmaWarpSpecializedILi4ELi2ELi16ELb1ELb0EEEJSJ_NS5_IJSG_NSA_ILi32EEEEEESK_SL_SK_SL_NS1G_6fusion15FusionCallbacksIS1K_NS1N_23LinCombPerRowBiasEltActINS1G_6thread4ReLuESK_fSK_SK_fLi8ELNS_15FloatRoundStyleE2EEESJ_S1M_JEEES12_NS13_INS14_ILi2ELi4ELi3EEES17_NSV_INS5_IJS18_S1L_EEENS5_IJS1L_SC_EEEEEEENS4_17SM75_U32x4_LDSM_NENS4_14SM90_TMA_STOREES1Z_NS4_17SM90_U32x4_STSM_NENS4_9Copy_AtomIJS22_SK_EEEvEEEvvEEEEvNT_6ParamsE,"ax",@progbits
	.align	128
.text._ZN7cutlass13device_kernelINS_4gemm6kernel13GemmUniversalIN4cute5tupleIJiiiiEEENS1_10collective13CollectiveMmaINS1_34MainloopSm90TmaGmmaWarpSpecializedILi4ENS5_IJNS4_1CILi2EEENSA_ILi1EEESC_EEENS1_35KernelTmaWarpSpecializedCooperativeEEENS5_IJNSA_ILi128EEENSA_ILi256EEENSA_ILi64EEEEEENS_6half_tENS5_IJlSC_lEEESK_SL_NS4_8TiledMMAINS4_8MMA_AtomIJNS4_4SM904GMMA26MMA_64x256x16_F32F16F16_SSILNSP_5MajorE0ELSR_0ELNSP_7ScaleInE1ELSS_1EEEEEENS4_6LayoutISD_NS5_IJSC_NSA_ILi0EEESW_EEEEENS5_IJNS4_10UnderscoreESZ_SZ_EEEEENS4_13SM90_TMA_LOADENS4_14ComposedLayoutINS4_7SwizzleILi3ELi4ELi3EEENS4_18smem_ptr_flag_bitsILi16EEENSV_INS5_IJNSA_ILi8EEESI_EEENS5_IJSI_SC_EEEEEEEvNS4_8identityENS4_23SM90_TMA_LOAD_MULTICASTES1C_vS1D_EENS_8epilogue10collective18CollectiveEpilogueINS1G_22Sm90TmaWarpSpecializedILi4ELi2ELi16ELb1ELb0EEEJSJ_NS5_IJSG_NSA_ILi32EEEEEESK_SL_SK_SL_NS1G_6fusion15FusionCallbacksIS1K_NS1N_23LinCombPerRowBiasEltActINS1G_6thread4ReLuESK_fSK_SK_fLi8ELNS_15FloatRoundStyleE2EEESJ_S1M_JEEES12_NS13_INS14_ILi2ELi4ELi3EEES17_NSV_INS5_IJS18_S1L_EEENS5_IJS1L_SC_EEEEEEENS4_17SM75_U32x4_LDSM_NENS4_14SM90_TMA_STOREES1Z_NS4_17SM90_U32x4_STSM_NENS4_9Copy_AtomIJS22_SK_EEEvEEEvvEEEEvNT_6ParamsE:
        .type           _ZN7cutlass13device_kernelINS_4gemm6kernel13GemmUniversalIN4cute5tupleIJiiiiEEENS1_10collective13CollectiveMmaINS1_34MainloopSm90TmaGmmaWarpSpecializedILi4ENS5_IJNS4_1CILi2EEENSA_ILi1EEESC_EEENS1_35KernelTmaWarpSpecializedCooperativeEEENS5_IJNSA_ILi128EEENSA_ILi256EEENSA_ILi64EEEEEENS_6half_tENS5_IJlSC_lEEESK_SL_NS4_8TiledMMAINS4_8MMA_AtomIJNS4_4SM904GMMA26MMA_64x256x16_F32F16F16_SSILNSP_5MajorE0ELSR_0ELNSP_7ScaleInE1ELSS_1EEEEEENS4_6LayoutISD_NS5_IJSC_NSA_ILi0EEESW_EEEEENS5_IJNS4_10UnderscoreESZ_SZ_EEEEENS4_13SM90_TMA_LOADENS4_14ComposedLayoutINS4_7SwizzleILi3ELi4ELi3EEENS4_18smem_ptr_flag_bitsILi16EEENSV_INS5_IJNSA_ILi8EEESI_EEENS5_IJSI_SC_EEEEEEEvNS4_8identityENS4_23SM90_TMA_LOAD_MULTICASTES1C_vS1D_EENS_8epilogue10collective18CollectiveEpilogueINS1G_22Sm90TmaWarpSpecializedILi4ELi2ELi16ELb1ELb0EEEJSJ_NS5_IJSG_NSA_ILi32EEEEEESK_SL_SK_SL_NS1G_6fusion15FusionCallbacksIS1K_NS1N_23LinCombPerRowBiasEltActINS1G_6thread4ReLuESK_fSK_SK_fLi8ELNS_15FloatRoundStyleE2EEESJ_S1M_JEEES12_NS13_INS14_ILi2ELi4ELi3EEES17_NSV_INS5_IJS18_S1L_EEENS5_IJS1L_SC_EEEEEEENS4_17SM75_U32x4_LDSM_NENS4_14SM90_TMA_STOREES1Z_NS4_17SM90_U32x4_STSM_NENS4_9Copy_AtomIJS22_SK_EEEvEEEvvEEEEvNT_6ParamsE,@function
        .size           _ZN7cutlass13device_kernelINS_4gemm6kernel13GemmUniversalIN4cute5tupleIJiiiiEEENS1_10collective13CollectiveMmaINS1_34MainloopSm90TmaGmmaWarpSpecializedILi4ENS5_IJNS4_1CILi2EEENSA_ILi1EEESC_EEENS1_35KernelTmaWarpSpecializedCooperativeEEENS5_IJNSA_ILi128EEENSA_ILi256EEENSA_ILi64EEEEEENS_6half_tENS5_IJlSC_lEEESK_SL_NS4_8TiledMMAINS4_8MMA_AtomIJNS4_4SM904GMMA26MMA_64x256x16_F32F16F16_SSILNSP_5MajorE0ELSR_0ELNSP_7ScaleInE1ELSS_1EEEEEENS4_6LayoutISD_NS5_IJSC_NSA_ILi0EEESW_EEEEENS5_IJNS4_10UnderscoreESZ_SZ_EEEEENS4_13SM90_TMA_LOADENS4_14ComposedLayoutINS4_7SwizzleILi3ELi4ELi3EEENS4_18smem_ptr_flag_bitsILi16EEENSV_INS5_IJNSA_ILi8EEESI_EEENS5_IJSI_SC_EEEEEEEvNS4_8identityENS4_23SM90_TMA_LOAD_MULTICASTES1C_vS1D_EENS_8epilogue10collective18CollectiveEpilogueINS1G_22Sm90TmaWarpSpecializedILi4ELi2ELi16ELb1ELb0EEEJSJ_NS5_IJSG_NSA_ILi32EEEEEESK_SL_SK_SL_NS1G_6fusion15FusionCallbacksIS1K_NS1N_23LinCombPerRowBiasEltActINS1G_6thread4ReLuESK_fSK_SK_fLi8ELNS_15FloatRoundStyleE2EEESJ_S1M_JEEES12_NS13_INS14_ILi2ELi4ELi3EEES17_NSV_INS5_IJS18_S1L_EEENS5_IJS1L_SC_EEEEEEENS4_17SM75_U32x4_LDSM_NENS4_14SM90_TMA_STOREES1Z_NS4_17SM90_U32x4_STSM_NENS4_9Copy_AtomIJS22_SK_EEEvEEEvvEEEEvNT_6ParamsE,(.L_x_261 - _ZN7cutlass13device_kernelINS_4gemm6kernel13GemmUniversalIN4cute5tupleIJiiiiEEENS1_10collective13CollectiveMmaINS1_34MainloopSm90TmaGmmaWarpSpecializedILi4ENS5_IJNS4_1CILi2EEENSA_ILi1EEESC_EEENS1_35KernelTmaWarpSpecializedCooperativeEEENS5_IJNSA_ILi128EEENSA_ILi256EEENSA_ILi64EEEEEENS_6half_tENS5_IJlSC_lEEESK_SL_NS4_8TiledMMAINS4_8MMA_AtomIJNS4_4SM904GMMA26MMA_64x256x16_F32F16F16_SSILNSP_5MajorE0ELSR_0ELNSP_7ScaleInE1ELSS_1EEEEEENS4_6LayoutISD_NS5_IJSC_NSA_ILi0EEESW_EEEEENS5_IJNS4_10UnderscoreESZ_SZ_EEEEENS4_13SM90_TMA_LOADENS4_14ComposedLayoutINS4_7SwizzleILi3ELi4ELi3EEENS4_18smem_ptr_flag_bitsILi16EEENSV_INS5_IJNSA_ILi8EEESI_EEENS5_IJSI_SC_EEEEEEEvNS4_8identityENS4_23SM90_TMA_LOAD_MULTICASTES1C_vS1D_EENS_8epilogue10collective18CollectiveEpilogueINS1G_22Sm90TmaWarpSpecializedILi4ELi2ELi16ELb1ELb0EEEJSJ_NS5_IJSG_NSA_ILi32EEEEEESK_SL_SK_SL_NS1G_6fusion15FusionCallbacksIS1K_NS1N_23LinCombPerRowBiasEltActINS1G_6thread4ReLuESK_fSK_SK_fLi8ELNS_15FloatRoundStyleE2EEESJ_S1M_JEEES12_NS13_INS14_ILi2ELi4ELi3EEES17_NSV_INS5_IJS18_S1L_EEENS5_IJS1L_SC_EEEEEEENS4_17SM75_U32x4_LDSM_NENS4_14SM90_TMA_STOREES1Z_NS4_17SM90_U32x4_STSM_NENS4_9Copy_AtomIJS22_SK_EEEvEEEvvEEEEvNT_6ParamsE)
        .other          _ZN7cutlass13device_kernelINS_4gemm6kernel13GemmUniversalIN4cute5tupleIJiiiiEEENS1_10collective13CollectiveMmaINS1_34MainloopSm90TmaGmmaWarpSpecializedILi4ENS5_IJNS4_1CILi2EEENSA_ILi1EEESC_EEENS1_35KernelTmaWarpSpecializedCooperativeEEENS5_IJNSA_ILi128EEENSA_ILi256EEENSA_ILi64EEEEEENS_6half_tENS5_IJlSC_lEEESK_SL_NS4_8TiledMMAINS4_8MMA_AtomIJNS4_4SM904GMMA26MMA_64x256x16_F32F16F16_SSILNSP_5MajorE0ELSR_0ELNSP_7ScaleInE1ELSS_1EEEEEENS4_6LayoutISD_NS5_IJSC_NSA_ILi0EEESW_EEEEENS5_IJNS4_10UnderscoreESZ_SZ_EEEEENS4_13SM90_TMA_LOADENS4_14ComposedLayoutINS4_7SwizzleILi3ELi4ELi3EEENS4_18smem_ptr_flag_bitsILi16EEENSV_INS5_IJNSA_ILi8EEESI_EEENS5_IJSI_SC_EEEEEEEvNS4_8identityENS4_23SM90_TMA_LOAD_MULTICASTES1C_vS1D_EENS_8epilogue10collective18CollectiveEpilogueINS1G_22Sm90TmaWarpSpecializedILi4ELi2ELi16ELb1ELb0EEEJSJ_NS5_IJSG_NSA_ILi32EEEEEESK_SL_SK_SL_NS1G_6fusion15FusionCallbacksIS1K_NS1N_23LinCombPerRowBiasEltActINS1G_6thread4ReLuESK_fSK_SK_fLi8ELNS_15FloatRoundStyleE2EEESJ_S1M_JEEES12_NS13_INS14_ILi2ELi4ELi3EEES17_NSV_INS5_IJS18_S1L_EEENS5_IJS1L_SC_EEEEEEENS4_17SM75_U32x4_LDSM_NENS4_14SM90_TMA_STOREES1Z_NS4_17SM90_U32x4_STSM_NENS4_9Copy_AtomIJS22_SK_EEEvEEEvvEEEEvNT_6ParamsE,@"STO_CUDA_ENTRY STV_DEFAULT"
_ZN7cutlass13device_kernelINS_4gemm6kernel13GemmUniversalIN4cute5tupleIJiiiiEEENS1_10collective13CollectiveMmaINS1_34MainloopSm90TmaGmmaWarpSpecializedILi4ENS5_IJNS4_1CILi2EEENSA_ILi1EEESC_EEENS1_35KernelTmaWarpSpecializedCooperativeEEENS5_IJNSA_ILi128EEENSA_ILi256EEENSA_ILi64EEEEEENS_6half_tENS5_IJlSC_lEEESK_SL_NS4_8TiledMMAINS4_8MMA_AtomIJNS4_4SM904GMMA26MMA_64x256x16_F32F16F16_SSILNSP_5MajorE0ELSR_0ELNSP_7ScaleInE1ELSS_1EEEEEENS4_6LayoutISD_NS5_IJSC_NSA_ILi0EEESW_EEEEENS5_IJNS4_10UnderscoreESZ_SZ_EEEEENS4_13SM90_TMA_LOADENS4_14ComposedLayoutINS4_7SwizzleILi3ELi4ELi3EEENS4_18smem_ptr_flag_bitsILi16EEENSV_INS5_IJNSA_ILi8EEESI_EEENS5_IJSI_SC_EEEEEEEvNS4_8identityENS4_23SM90_TMA_LOAD_MULTICASTES1C_vS1D_EENS_8epilogue10collective18CollectiveEpilogueINS1G_22Sm90TmaWarpSpecializedILi4ELi2ELi16ELb1ELb0EEEJSJ_NS5_IJSG_NSA_ILi32EEEEEESK_SL_SK_SL_NS1G_6fusion15FusionCallbacksIS1K_NS1N_23LinCombPerRowBiasEltActINS1G_6thread4ReLuESK_fSK_SK_fLi8ELNS_15FloatRoundStyleE2EEESJ_S1M_JEEES12_NS13_INS14_ILi2ELi4ELi3EEES17_NSV_INS5_IJS18_S1L_EEENS5_IJS1L_SC_EEEEEEENS4_17SM75_U32x4_LDSM_NENS4_14SM90_TMA_STOREES1Z_NS4_17SM90_U32x4_STSM_NENS4_9Copy_AtomIJS22_SK_EEEvEEEvvEEEEvNT_6ParamsE:
[----:B------:R-:W1:Y:S01]  /*0000*/  LDC R1, c[0x0][0x28] ;  /* 0x00000a00ff017b82 */ /* 0x000e620000000800 */
[----:B------:R-:W2:Y:S07]  /*0010*/  S2R R18, SR_TID.X ;  /* 0x0000000000127919 */ /* 0x000eae0000002100 */
[----:B------:R-:W3:Y:S01]  /*0020*/  LDC.64 R4, c[0x0][0x588] ;  /* 0x00016200ff047b82 */ /* 0x000ee20000000a00 */
[----:B------:R-:W-:Y:S01]  /*0030*/  ELECT P0, URZ, PT ;  /* 0x00000000003f782f */ /* 0x000fe20003800000 */
[----:B------:R-:W-:Y:S01]  /*0040*/  BSSY B0, `(.L_x_0) ;  /* 0x0000016000007945 */ /* 0x000fe20003800000 */
[----:B--2---:R-:W-:-:S02]  /*0050*/  SHF.R.U32.HI R8, RZ, 0x5, R18 ;  /* 0x00000005ff087819 */ /* 0x004fc40000011612 */
[----:B------:R-:W-:-:S03]  /*0060*/  SHF.R.U32.HI R2, RZ, 0x7, R18 ;  /* 0x00000007ff027819 */ /* 0x000fc60000011612 */
[----:B------:R-:W2:Y:S04]  /*0070*/  SHFL.IDX PT, R0, R8, RZ, 0x1f ;  /* 0x00001fff08007589 */ /* 0x000ea800000e0000 */
[----:B------:R4:W1:Y:S01]  /*0080*/  SHFL.IDX PT, R7, R2, RZ, 0x1f ;  /* 0x00001fff02077589 */ /* 0x00086200000e0000 */
[----:B--2---:R-:W-:Y:S02]  /*0090*/  ISETP.NE.OR P0, PT, R0, RZ, !P0 ;  /* 0x000000ff0000720c */ /* 0x004fe40004705670 */
[----:B------:R-:W-:-:S11]  /*00a0*/  SHF.R.S32.HI R3, RZ, 0x1f, R0 ;  /* 0x0000001fff037819 */ /* 0x000fd60000011400 */
[----:B-1-34-:R-:W-:Y:S05]  /*00b0*/  @P0 BRA `(.L_x_1) ;  /* 0x0000000000380947 */ /* 0x01afea0003800000 */
[----:B------:R-:W-:Y:S02]  /*00c0*/  ULDC.64 UR4, c[0x0][0x198] ;  /* 0x0000660000047ab9 */ /* 0x000fe40000000a00 */
[----:B------:R-:W-:Y:S02]  /*00d0*/  UIADD3 UR6, UP0, UR4, 0xf0, URZ ;  /* 0x000000f004067890 */ /* 0x000fe4000ff1e03f */
[----:B------:R-:W-:Y:S02]  /*00e0*/  UIADD3 UR8, UP1, UR4, 0x1f0, URZ ;  /* 0x000001f004087890 */ /* 0x000fe4000ff3e03f */
[----:B------:R-:W-:Y:S02]  /*00f0*/  UIADD3 UR10, UP2, UR4, 0x3f0, URZ ;  /* 0x000003f0040a7890 */ /* 0x000fe4000ff5e03f */
[----:B------:R-:W-:Y:S02]  /*0100*/  UIADD3 UR4, UP3, UR4, 0x4f0, URZ ;  /* 0x000004f004047890 */ /* 0x000fe4000ff7e03f */
[----:B------:R-:W-:-:S02]  /*0110*/  UIADD3.X UR7, URZ, UR5, URZ, UP0, !UPT ;  /* 0x000000053f077290 */ /* 0x000fc400087fe43f */
[----:B------:R-:W-:Y:S02]  /*0120*/  UIADD3.X UR9, URZ, UR5, URZ, UP1, !UPT ;  /* 0x000000053f097290 */ /* 0x000fe40008ffe43f */
[----:B------:R-:W-:Y:S02]  /*0130*/  UIADD3.X UR11, URZ, UR5, URZ, UP2, !UPT ;  /* 0x000000053f0b7290 */ /* 0x000fe400097fe43f */
[----:B------:R-:W-:-:S03]  /*0140*/  UIADD3.X UR5, URZ, UR5, URZ, UP3, !UPT ;  /* 0x000000053f057290 */ /* 0x000fc60009ffe43f */
[----:B------:R1:W-:Y:S02]  /*0150*/  UTMACCTL.PF [UR6] ;  /* 0x00000000060079b9 */ /* 0x0003e40008040000 */
[----:B------:R1:W-:Y:S02]  /*0160*/  UTMACCTL.PF [UR8] ;  /* 0x00000000080079b9 */ /* 0x0003e40008040000 */
[----:B------:R1:W-:Y:S02]  /*0170*/  UTMACCTL.PF [UR10] ;  /* 0x000000000a0079b9 */ /* 0x0003e40008040000 */
[----:B------:R1:W-:Y:S02]  /*0180*/  UTMACCTL.PF [UR4] ;  /* 0x00000000040079b9 */ /* 0x0003e40008040000 */
[----:B-1----:R-:W-:Y:S01]  /*0190*/  NOP ;  /* 0x0000000000007918 */ /* 0x002fe20000000000 */
.L_x_1:
[----:B------:R-:W-:Y:S05]  /*01a0*/  BSYNC B0 ;  /* 0x0000000000007941 */ /* 0x000fea0003800000 */
.L_x_0:
[----:B------:R-:W-:Y:S01]  /*01b0*/  ULDC.64 UR4, c[0x0][0x590] ;  /* 0x0001640000047ab9 */ /* 0x000fe20000000a00 */
[----:B------:R-:W-:Y:S01]  /*01c0*/  LEA.HI R3, R3, R0, RZ, 0x2 ;  /* 0x0000000003037211 */ /* 0x000fe200078f10ff */
[----:B------:R-:W-:Y:S01]  /*01d0*/  ULDC.64 UR48, c[0x0][0x208] ;  /* 0x0000820000307ab9 */ /* 0x000fe20000000a00 */
[----:B------:R-:W-:Y:S01]  /*01e0*/  ISETP.NE.U32.AND P2, PT, RZ, UR4, PT ;  /* 0x00000004ff007c0c */ /* 0x000fe2000bf45070 */
[----:B------:R-:W-:Y:S01]  /*01f0*/  IMAD.MOV.U32 R2, RZ, RZ, R4 ;  /* 0x000000ffff027224 */ /* 0x000fe200078e0004 */
[----:B------:R-:W-:Y:S02]  /*0200*/  LOP3.LUT R3, R3, 0xfffffffc, RZ, 0xc0, !PT ;  /* 0xfffffffc03037812 */ /* 0x000fe400078ec0ff */
[----:B------:R-:W-:Y:S02]  /*0210*/  ISETP.NE.AND.EX P3, PT, RZ, UR5, PT, P2 ;  /* 0x00000005ff007c0c */ /* 0x000fe4000bf65320 */
[----:B------:R-:W-:Y:S01]  /*0220*/  PRMT R6, RZ, 0x7610, R6 ;  /* 0x00007610ff067816 */ /* 0x000fe20000000006 */
[----:B------:R-:W-:-:S02]  /*0230*/  IMAD.IADD R0, R0, 0x1, -R3 ;  /* 0x0000000100007824 */ /* 0x000fc400078e0a03 */
[----:B------:R-:W-:-:S08]  /*0240*/  IMAD.MOV.U32 R3, RZ, RZ, R5 ;  /* 0x000000ffff037224 */ /* 0x000fd000078e0005 */
[----:B------:R-:W-:Y:S05]  /*0250*/  @P3 BRA `(.L_x_2) ;  /* 0x0000000000303947 */ /* 0x000fea0003800000 */
[----:B------:R-:W-:Y:S02]  /*0260*/  ULDC.64 UR6, c[0x0][0x588] ;  /* 0x0001620000067ab9 */ /* 0x000fe40000000a00 */
[----:B------:R-:W-:-:S04]  /*0270*/  ISETP.NE.U32.AND P0, PT, RZ, UR6, PT ;  /* 0x00000006ff007c0c */ /* 0x000fc8000bf05070 */
[----:B------:R-:W-:-:S13]  /*0280*/  ISETP.NE.AND.EX P0, PT, RZ, UR7, PT, P0 ;  /* 0x00000007ff007c0c */ /* 0x000fda000bf05300 */
[----:B------:R-:W-:Y:S05]  /*0290*/  @!P0 BRA `(.L_x_3) ;  /* 0x0000000000108947 */ /* 0x000fea0003800000 */
[----:B------:R-:W2:Y:S02]  /*02a0*/  LDG.E R6, desc[UR48][R2.64] ;  /* 0x0000003002067981 */ /* 0x000ea4000c1e1900 */
[----:B--2---:R-:W-:Y:S02]  /*02b0*/  FSETP.NEU.AND P1, PT, R6, RZ, PT ;  /* 0x000000ff0600720b */ /* 0x004fe40003f2d000 */
[----:B------:R-:W-:Y:S01]  /*02c0*/  MOV R6, 0x1 ;  /* 0x0000000100067802 */ /* 0x000fe20000000f00 */
[----:B------:R-:W-:Y:S10]  /*02d0*/  BRA `(.L_x_2) ;  /* 0x0000000000107947 */ /* 0x000ff40003800000 */
.L_x_3:
[----:B------:R-:W-:Y:S01]  /*02e0*/  ULDC UR6, c[0x0][0x580] ;  /* 0x0001600000067ab9 */ /* 0x000fe20000000800 */
[----:B------:R-:W-:Y:S01]  /*02f0*/  IMAD.MOV.U32 R6, RZ, RZ, 0x1 ;  /* 0x00000001ff067424 */ /* 0x000fe200078e00ff */
[----:B------:R-:W-:Y:S02]  /*0300*/  FSETP.NEU.AND P1, PT, RZ, UR6, PT ;  /* 0x00000006ff007c0b */ /* 0x000fe4000bf2d000 */
[----:B------:R-:W-:-:S11]  /*0310*/  CS2R R2, SRZ ;  /* 0x0000000000027805 */ /* 0x000fd6000001ff00 */
.L_x_2:
[----:B------:R-:W-:Y:S02]  /*0320*/  ISETP.NE.U32.AND P4, PT, R2, RZ, PT ;  /* 0x000000ff0200720c */ /* 0x000fe40003f85070 */
[----:B------:R-:W-:Y:S02]  /*0330*/  ISETP.NE.AND.EX P5, PT, RZ, UR5, PT, P2 ;  /* 0x00000005ff007c0c */ /* 0x000fe4000bfa5320 */
[----:B------:R-:W-:Y:S02]  /*0340*/  ISETP.NE.AND.EX P2, PT, R3, RZ, PT, P4 ;  /* 0x000000ff0300720c */ /* 0x000fe40003f45340 */
[----:B------:R-:W-:-:S11]  /*0350*/  PLOP3.LUT P0, PT, PT, PT, PT, 0x8, 0x0 ;  /* 0x000000000000781c */ /* 0x000fd60003f0e170 */
[----:B------:R-:W-:Y:S05]  /*0360*/  @P2 BRA P5, `(.L_x_4) ;  /* 0x0000000000342947 */ /* 0x000fea0002800000 */
[----:B------:R-:W-:-:S04]  /*0370*/  ISETP.NE.U32.AND P0, PT, RZ, UR4, PT ;  /* 0x00000004ff007c0c */ /* 0x000fc8000bf05070 */
[----:B------:R-:W-:-:S13]  /*0380*/  ISETP.NE.AND.EX P0, PT, RZ, UR5, PT, P0 ;  /* 0x00000005ff007c0c */ /* 0x000fda000bf05300 */
[----:B------:R-:W-:Y:S05]  /*0390*/  @!P0 BRA `(.L_x_5) ;  /* 0x0000000000248947 */ /* 0x000fea0003800000 */
[----:B------:R-:W-:Y:S02]  /*03a0*/  PRMT R6, R6, 0x9910, RZ ;  /* 0x0000991006067816 */ /* 0x000fe400000000ff */
[----:B------:R-:W-:Y:S02]  /*03b0*/  ISETP.NE.U32.AND P0, PT, R2, RZ, PT ;  /* 0x000000ff0200720c */ /* 0x000fe40003f05070 */
[----:B------:R-:W-:Y:S02]  /*03c0*/  ISETP.NE.AND P2, PT, R6, RZ, PT ;  /* 0x000000ff0600720c */ /* 0x000fe40003f45270 */
[----:B------:R-:W-:Y:S02]  /*03d0*/  ISETP.NE.AND.EX P0, PT, R3, RZ, PT, P0 ;  /* 0x000000ff0300720c */ /* 0x000fe40003f05300 */
[----:B------:R-:W-:-:S09]  /*03e0*/  SEL R2, RZ, 0xffffffff, P1 ;  /* 0xffffffffff027807 */ /* 0x000fd20000800000 */
[----:B------:R-:W-:-:S04]  /*03f0*/  @!P2 SEL R2, RZ, 0xffffffff, P0 ;  /* 0xffffffffff02a807 */ /* 0x000fc80000000000 */
[----:B------:R-:W-:-:S04]  /*0400*/  LOP3.LUT R2, R2, 0x1, RZ, 0xc0, !PT ;  /* 0x0000000102027812 */ /* 0x000fc800078ec0ff */
[----:B------:R-:W-:Y:S01]  /*0410*/  ISETP.EQ.U32.AND P0, PT, R2, 0x1, PT ;  /* 0x000000010200780c */ /* 0x000fe20003f02070 */
[----:B------:R-:W-:-:S12]  /*0420*/  BRA `(.L_x_4) ;  /* 0x0000000000047947 */ /* 0x000fd80003800000 */
.L_x_5:
[----:B------:R-:W-:-:S13]  /*0430*/  PLOP3.LUT P0, PT, P1, PT, PT, 0x8, 0x0 ;  /* 0x000000000000781c */ /* 0x000fda0000f0e170 */
.L_x_4:
[----:B------:R-:W1:Y:S02]  /*0440*/  SHFL.IDX PT, R2, R8, RZ, 0x1f ;  /* 0x00001fff08027589 */ /* 0x000e6400000e0000 */
[----:B-1----:R-:W-:-:S13]  /*0450*/  ISETP.NE.AND P1, PT, R2, RZ, PT ;  /* 0x000000ff0200720c */ /* 0x002fda0003f25270 */
[----:B------:R-:W-:Y:S05]  /*0460*/  @P1 BRA `(.L_x_6) ;  /* 0x0000000000581947 */ /* 0x000fea0003800000 */
[----:B------:R-:W1:Y:S01]  /*0470*/  S2UR UR8, SR_CgaCtaId ;  /* 0x00000000000879c3 */ /* 0x000e620000008800 */
[----:B------:R-:W-:Y:S01]  /*0480*/  UMOV UR4, 0x400 ;  /* 0x0000040000047882 */ /* 0x000fe20000000000 */
[----:B------:R-:W-:Y:S01]  /*0490*/  UMOV UR5, 0x1 ;  /* 0x0000000100057882 */ /* 0x000fe20000000000 */
[----:B------:R-:W-:Y:S01]  /*04a0*/  UMOV UR6, 0x4 ;  /* 0x0000000400067882 */ /* 0x000fe20000000000 */
[----:B------:R-:W-:Y:S01]  /*04b0*/  ELECT P1, URZ, PT ;  /* 0x00000000003f782f */ /* 0x000fe20003820000 */
[----:B------:R-:W-:-:S04]  /*04c0*/  UIADD3 UR6, -UR6, 0x100000, URZ ;  /* 0x0010000006067890 */ /* 0x000fc8000fffe13f */
[----:B------:R-:W-:Y:S02]  /*04d0*/  USHF.L.U32 UR7, UR6, 0xb, URZ ;  /* 0x0000000b06077899 */ /* 0x000fe4000800063f */
[----:B------:R-:W-:Y:S02]  /*04e0*/  USHF.L.U32 UR6, UR6, 0x1, URZ ;  /* 0x0000000106067899 */ /* 0x000fe4000800063f */
[----:B-1----:R-:W-:Y:S02]  /*04f0*/  ULEA UR8, UR8, UR4, 0x18 ;  /* 0x0000000408087291 */ /* 0x002fe4000f8ec03f */
[----:B------:R-:W-:-:S04]  /*0500*/  UIADD3 UR4, -UR5, 0x100000, URZ ;  /* 0x0010000005047890 */ /* 0x000fc8000fffe13f */
[----:B------:R-:W-:Y:S02]  /*0510*/  USHF.L.U32 UR5, UR4, 0xb, URZ ;  /* 0x0000000b04057899 */ /* 0x000fe4000800063f */
[----:B------:R-:W-:Y:S01]  /*0520*/  USHF.L.U32 UR4, UR4, 0x1, URZ ;  /* 0x0000000104047899 */ /* 0x000fe2000800063f */
[----:B------:R-:W1:Y:S11]  /*0530*/  FENCE.VIEW.ASYNC.S ;  /* 0x00000000000073c6 */ /* 0x000e760000000000 */
[----:B-1----:R1:W2:Y:S01]  /*0540*/  SYNCS.EXCH.64 URZ, [UR8], UR4 ;  /* 0x00000004083f75b2 */ /* 0x0022a20008000100 */
[----:B------:R1:W3:Y:S01]  /*0550*/  SYNCS.EXCH.64 URZ, [UR8+0x20], UR6 ;  /* 0x00002006083f75b2 */ /* 0x0002e20008000100 */
[----:B------:R1:W4:Y:S01]  /*0560*/  SYNCS.EXCH.64 URZ, [UR8+0x8], UR4 ;  /* 0x00000804083f75b2 */ /* 0x0003220008000100 */
[----:B------:R1:W1:Y:S01]  /*0570*/  SYNCS.EXCH.64 URZ, [UR8+0x28], UR6 ;  /* 0x00002806083f75b2 */ /* 0x0002620008000100 */
[----:B------:R1:W1:Y:S01]  /*0580*/  SYNCS.EXCH.64 URZ, [UR8+0x10], UR4 ;  /* 0x00001004083f75b2 */ /* 0x0002620008000100 */
[----:B------:R1:W1:Y:S01]  /*0590*/  SYNCS.EXCH.64 URZ, [UR8+0x30], UR6 ;  /* 0x00003006083f75b2 */ /* 0x0002620008000100 */
[----:B------:R1:W1:Y:S01]  /*05a0*/  SYNCS.EXCH.64 URZ, [UR8+0x18], UR4 ;  /* 0x00001804083f75b2 */ /* 0x0002620008000100 */
[----:B------:R1:W1:Y:S01]  /*05b0*/  SYNCS.EXCH.64 URZ, [UR8+0x38], UR6 ;  /* 0x00003806083f75b2 */ /* 0x0002620008000100 */
[----:B------:R-:W-:Y:S01]  /*05c0*/  NOP ;  /* 0x0000000000007918 */ /* 0x000fe20000000000 */
.L_x_6:
[----:B------:R-:W5:Y:S01]  /*05d0*/  SHFL.IDX PT, R3, R8, RZ, 0x1f ;  /* 0x00001fff08037589 */ /* 0x000f6200000e0000 */
[----:B------:R-:W1:Y:S01]  /*05e0*/  S2UR UR9, SR_CTAID.X ;  /* 0x00000000000979c3 */ /* 0x000e620000002500 */
[----:B------:R-:W-:Y:S01]  /*05f0*/  NOP ;  /* 0x0000000000007918 */ /* 0x000fe20000000000 */
[----:B-----5:R-:W-:Y:S02]  /*0600*/  ISETP.NE.AND P1, PT, R3, RZ, PT ;  /* 0x000000ff0300720c */ /* 0x020fe40003f25270 */
[----:B------:R-:W-:-:S04]  /*0610*/  SHF.R.S32.HI R3, RZ, 0x1f, R18 ;  /* 0x0000001fff037819 */ /* 0x000fc80000011412 */
[----:B------:R-:W-:-:S07]  /*0620*/  LEA.HI R3, R3, R18, RZ, 0x7 ;  /* 0x0000001203037211 */ /* 0x000fce00078f38ff */
[----:B-1----:R-:W-:Y:S05]  /*0630*/  @P1 BRA `(.L_x_7) ;  /* 0x0000000000581947 */ /* 0x002fea0003800000 */
[----:B------:R-:W1:Y:S01]  /*0640*/  S2UR UR5, SR_CgaCtaId ;  /* 0x00000000000579c3 */ /* 0x000e620000008800 */
[----:B------:R-:W-:Y:S01]  /*0650*/  UMOV UR4, 0x400 ;  /* 0x0000040000047882 */ /* 0x000fe20000000000 */
[----:B------:R-:W-:Y:S01]  /*0660*/  UMOV UR6, 0x20 ;  /* 0x0000002000067882 */ /* 0x000fe20000000000 */
[----:B------:R-:W-:Y:S01]  /*0670*/  UMOV UR7, 0x100 ;  /* 0x0000010000077882 */ /* 0x000fe20000000000 */
[----:B------:R-:W-:Y:S01]  /*0680*/  ELECT P1, URZ, PT ;  /* 0x00000000003f782f */ /* 0x000fe20003820000 */
[----:B-1----:R-:W-:Y:S02]  /*0690*/  ULEA UR8, UR5, UR4, 0x18 ;  /* 0x0000000405087291 */ /* 0x002fe4000f8ec03f */
[----:B------:R-:W-:-:S04]  /*06a0*/  UIADD3 UR4, -UR6, 0x100000, URZ ;  /* 0x0010000006047890 */ /* 0x000fc8000fffe13f */
[----:B------:R-:W-:Y:S02]  /*06b0*/  USHF.L.U32 UR5, UR4, 0xb, URZ ;  /* 0x0000000b04057899 */ /* 0x000fe4000800063f */
[----:B------:R-:W-:Y:S02]  /*06c0*/  USHF.L.U32 UR4, UR4, 0x1, URZ ;  /* 0x0000000104047899 */ /* 0x000fe4000800063f */
[----:B------:R-:W-:-:S04]  /*06d0*/  UIADD3 UR6, -UR7, 0x100000, URZ ;  /* 0x0010000007067890 */ /* 0x000fc8000fffe13f */
[----:B------:R-:W-:Y:S02]  /*06e0*/  USHF.L.U32 UR7, UR6, 0xb, URZ ;  /* 0x0000000b06077899 */ /* 0x000fe4000800063f */
[----:B------:R-:W-:Y:S01]  /*06f0*/  USHF.L.U32 UR6, UR6, 0x1, URZ ;  /* 0x0000000106067899 */ /* 0x000fe2000800063f */
[----:B------:R-:W1:Y:S03]  /*0700*/  FENCE.VIEW.ASYNC.S ;  /* 0x00000000000073c6 */ /* 0x000e660000000000 */
[----:B-1----:R1:W1:Y:S08]  /*0710*/  SYNCS.EXCH.64 URZ, [UR8+0x40], UR4 ;  /* 0x00004004083f75b2 */ /* 0x0022700008000100 */
[----:B------:R1:W1:Y:S01]  /*0720*/  SYNCS.EXCH.64 URZ, [UR8+0x60], UR6 ;  /* 0x00006006083f75b2 */ /* 0x0002620008000100 */
[----:B------:R1:W1:Y:S01]  /*0730*/  SYNCS.EXCH.64 URZ, [UR8+0x48], UR4 ;  /* 0x00004804083f75b2 */ /* 0x0002620008000100 */
[----:B------:R1:W1:Y:S01]  /*0740*/  SYNCS.EXCH.64 URZ, [UR8+0x68], UR6 ;  /* 0x00006806083f75b2 */ /* 0x0002620008000100 */
[----:B------:R1:W1:Y:S01]  /*0750*/  SYNCS.EXCH.64 URZ, [UR8+0x50], UR4 ;  /* 0x00005004083f75b2 */ /* 0x0002620008000100 */
[----:B------:R1:W1:Y:S01]  /*0760*/  SYNCS.EXCH.64 URZ, [UR8+0x70], UR6 ;  /* 0x00007006083f75b2 */ /* 0x0002620008000100 */
[----:B------:R1:W1:Y:S01]  /*0770*/  SYNCS.EXCH.64 URZ, [UR8+0x58], UR4 ;  /* 0x00005804083f75b2 */ /* 0x0002620008000100 */
[----:B------:R1:W1:Y:S01]  /*0780*/  SYNCS.EXCH.64 URZ, [UR8+0x78], UR6 ;  /* 0x00007806083f75b2 */ /* 0x0002620008000100 */
[----:B------:R-:W-:Y:S01]  /*0790*/  NOP ;  /* 0x0000000000007918 */ /* 0x000fe20000000000 */
.L_x_7:
[----:B------:R-:W-:Y:S01]  /*07a0*/  LOP3.LUT R3, R3, 0xffffff80, RZ, 0xc0, !PT ;  /* 0xffffff8003037812 */ /* 0x000fe200078ec0ff */
[----:B------:R-:W5:Y:S01]  /*07b0*/  S2R R6, SR_CTAID.Y ;  /* 0x0000000000067919 */ /* 0x000f620000002600 */
[----:B------:R-:W-:Y:S01]  /*07c0*/  SHF.R.S32.HI R11, RZ, 0x1f, R2 ;  /* 0x0000001fff0b7819 */ /* 0x000fe20000011402 */
[----:B-1----:R-:W-:Y:S01]  /*07d0*/  ULDC UR4, c[0x0][0x150] ;  /* 0x0000540000047ab9 */ /* 0x002fe20000000800 */
[----:B------:R-:W-:Y:S01]  /*07e0*/  I2FP.F32.U32 R13, UR9 ;  /* 0x00000009000d7c45 */ /* 0x000fe20008201000 */
[----:B------:R-:W-:Y:S01]  /*07f0*/  IMAD.IADD R10, R18, 0x1, -R3 ;  /* 0x00000001120a7824 */ /* 0x000fe200078e0a03 */
[----:B------:R1:W2:Y:S01]  /*0800*/  SHFL.IDX PT, R12, R8, RZ, 0x1f ;  /* 0x00001fff080c7589 */ /* 0x0002a200000e0000 */
[----:B------:R-:W-:Y:S01]  /*0810*/  LEA.HI R11, R11, R2, RZ, 0x2 ;  /* 0x000000020b0b7211 */ /* 0x000fe200078f10ff */
[----:B------:R-:W3:Y:S01]  /*0820*/  LDC R14, c[0x0][0x144] ;  /* 0x00005100ff0e7b82 */ /* 0x000ee20000000800 */
[----:B------:R-:W-:Y:S01]  /*0830*/  FMUL R13, R13, UR4 ;  /* 0x000000040d0d7c20 */ /* 0x000fe20008400000 */
[----:B------:R-:W-:-:S02]  /*0840*/  SHF.R.S32.HI R3, RZ, 0x1f, R10 ;  /* 0x0000001fff037819 */ /* 0x000fc4000001140a */
[----:B------:R-:W-:Y:S02]  /*0850*/  ELECT P1, URZ, PT ;  /* 0x00000000003f782f */ /* 0x000fe40003820000 */
[----:B------:R-:W-:Y:S01]  /*0860*/  LOP3.LUT R11, R11, 0x3ffffffc, RZ, 0xc0, !PT ;  /* 0x3ffffffc0b0b7812 */ /* 0x000fe200078ec0ff */
[----:B------:R-:W-:Y:S01]  /*0870*/  ULDC UR4, c[0x0][0x154] ;  /* 0x0000550000047ab9 */ /* 0x000fe20000000800 */
[----:B------:R-:W-:Y:S01]  /*0880*/  LEA.HI R3, R3, R10, RZ, 0x3 ;  /* 0x0000000a03037211 */ /* 0x000fe200078f18ff */
[----:B------:R-:W4:Y:S01]  /*0890*/  F2I.U32.TRUNC.NTZ R13, R13 ;  /* 0x0000000d000d7305 */ /* 0x000f22000020f000 */
[----:B------:R-:W-:Y:S01]  /*08a0*/  ISETP.NE.AND P4, PT, R0, RZ, PT ;  /* 0x000000ff0000720c */ /* 0x000fe20003f85270 */
[----:B------:R-:W-:Y:S01]  /*08b0*/  IMAD.IADD R11, R2, 0x1, -R11 ;  /* 0x00000001020b7824 */ /* 0x000fe200078e0a0b */
[--C-:B------:R-:W-:Y:S01]  /*08c0*/  SHF.R.S32.HI R9, RZ, 0x3, R3.reuse ;  /* 0x00000003ff097819 */ /* 0x100fe20000011403 */
[----:B------:R-:W-:Y:S01]  /*08d0*/  IMAD.MOV.U32 R152, RZ, RZ, 0x1 ;  /* 0x00000001ff987424 */ /* 0x000fe200078e00ff */
[----:B-1----:R-:W-:Y:S01]  /*08e0*/  SHF.R.S32.HI R8, RZ, 0x1f, R3 ;  /* 0x0000001fff087819 */ /* 0x002fe20000011403 */
[----:B------:R-:W-:Y:S01]  /*08f0*/  NOP ;  /* 0x0000000000007918 */ /* 0x000fe20000000000 */
[----:B------:R-:W-:-:S02]  /*0900*/  ISETP.EQ.OR P2, PT, R0, 0x3, !P4 ;  /* 0x000000030000780c */ /* 0x000fc40006742670 */
[----:B------:R-:W-:Y:S02]  /*0910*/  LEA.HI R8, R8, R9, RZ, 0x2 ;  /* 0x0000000908087211 */ /* 0x000fe400078f10ff */
[----:B------:R-:W-:Y:S02]  /*0920*/  ISETP.EQ.AND P2, PT, R7, RZ, P2 ;  /* 0x000000ff0700720c */ /* 0x000fe40001742270 */
[----:B------:R-:W-:Y:S02]  /*0930*/  LOP3.LUT R8, R8, 0xfffffffc, RZ, 0xc0, !PT ;  /* 0xfffffffc08087812 */ /* 0x000fe400078ec0ff */
[----:B--2---:R-:W-:Y:S01]  /*0940*/  ISETP.NE.OR P1, PT, R12, RZ, !P1 ;  /* 0x000000ff0c00720c */ /* 0x004fe20004f25670 */
[----:B----4-:R-:W-:Y:S01]  /*0950*/  IMAD.MOV R15, RZ, RZ, -R13 ;  /* 0x000000ffff0f7224 */ /* 0x010fe200078e0a0d */
[----:B------:R-:W-:Y:S01]  /*0960*/  IADD3 R8, R9, -R8, RZ ;  /* 0x8000000809087210 */ /* 0x000fe20007ffe0ff */
[----:B------:R-:W1:Y:S01]  /*0970*/  LDC R13, c[0x0][0x140] ;  /* 0x00005000ff0d7b82 */ /* 0x000e620000000800 */
[----:B-----5:R-:W-:-:S02]  /*0980*/  I2FP.F32.U32 R3, R6 ;  /* 0x0000000600037245 */ /* 0x020fc40000201000 */
[----:B------:R-:W-:Y:S01]  /*0990*/  SEL R22, RZ, 0x1, !P2 ;  /* 0x00000001ff167807 */ /* 0x000fe20005000000 */
[----:B------:R-:W-:Y:S02]  /*09a0*/  IMAD R8, R11, 0x4, R8 ;  /* 0x000000040b087824 */ /* 0x000fe400078e0208 */
[----:B------:R-:W-:Y:S01]  /*09b0*/  FMUL R12, R3, UR4 ;  /* 0x00000004030c7c20 */ /* 0x000fe20008400000 */
[----:B---3--:R-:W-:Y:S01]  /*09c0*/  IMAD R3, R14, R15, UR9 ;  /* 0x000000090e037e24 */ /* 0x008fe2000f8e020f */
[----:B------:R-:W2:Y:S01]  /*09d0*/  LDC R9, c[0x0][0x148] ;  /* 0x00005200ff097b82 */ /* 0x000ea20000000800 */
[C---:B------:R-:W-:Y:S01]  /*09e0*/  LEA.HI R2, R8.reuse, R8, RZ, 0x1 ;  /* 0x0000000808027211 */ /* 0x040fe200078f08ff */
[----:B------:R-:W-:Y:S01]  /*09f0*/  VOTEU.ALL UP0, P1 ;  /* 0x00000000003f7886 */ /* 0x000fe20000800000 */
[----:B------:R-:W-:Y:S01]  /*0a00*/  SHF.L.U32 R153, R8, 0x2, RZ ;  /* 0x0000000208997819 */ /* 0x000fe200000006ff */
[----:B------:R-:W3:Y:S01]  /*0a10*/  F2I.U32.TRUNC.NTZ R12, R12 ;  /* 0x0000000c000c7305 */ /* 0x000ee2000020f000 */
[----:B------:R-:W-:Y:S01]  /*0a20*/  LOP3.LUT R11, R2, 0xfffffffe, RZ, 0xc0, !PT ;  /* 0xfffffffe020b7812 */ /* 0x000fe200078ec0ff */
[----:B------:R-:W-:Y:S01]  /*0a30*/  UMOV UR4, 0x20 ;  /* 0x0000002000047882 */ /* 0x000fe20000000000 */
[C---:B------:R-:W-:Y:S01]  /*0a40*/  LOP3.LUT R153, R8.reuse, 0xc, R153, 0x78, !PT ;  /* 0x0000000c08997812 */ /* 0x040fe200078e7899 */
[----:B------:R-:W4:Y:S01]  /*0a50*/  @!UP0 S2UR UR7, SR_CgaCtaId ;  /* 0x00000000000789c3 */ /* 0x000f220000008800 */
[----:B------:R-:W-:Y:S01]  /*0a60*/  @!UP0 UMOV UR6, 0x400 ;  /* 0x0000040000068882 */ /* 0x000fe20000000000 */
[----:B------:R-:W-:Y:S01]  /*0a70*/  IMAD.IADD R2, R8, 0x1, -R11 ;  /* 0x0000000108027824 */ /* 0x000fe200078e0a0b */
[----:B------:R-:W-:-:S04]  /*0a80*/  @!UP0 UIADD3 UR4, -UR4, 0x100000, URZ ;  /* 0x0010000004048890 */ /* 0x000fc8000fffe13f */
[----:B------:R-:W-:Y:S02]  /*0a90*/  @!UP0 USHF.L.U32 UR5, UR4, 0xb, URZ ;  /* 0x0000000b04058899 */ /* 0x000fe4000800063f */
[----:B------:R-:W-:Y:S01]  /*0aa0*/  @!UP0 USHF.L.U32 UR4, UR4, 0x1, URZ ;  /* 0x0000000104048899 */ /* 0x000fe2000800063f */
[----:B------:R-:W-:Y:S01]  /*0ab0*/  VIADD R8, R7, 0xffffffff ;  /* 0xffffffff07087836 */ /* 0x000fe20000000000 */
[----:B------:R-:W-:Y:S01]  /*0ac0*/  VOTEU.ALL UP1, P1 ;  /* 0x00000000003f7886 */ /* 0x000fe20000820000 */
[----:B------:R-:W-:Y:S02]  /*0ad0*/  ISETP.NE.AND P5, PT, R2, R3, PT ;  /* 0x000000030200720c */ /* 0x000fe40003fa5270 */
[----:B-1----:R-:W-:Y:S01]  /*0ae0*/  ISETP.EQ.U32.AND P2, PT, R13, 0x1, PT ;  /* 0x000000010d00780c */ /* 0x002fe20003f42070 */
[----:B---3--:R-:W-:-:S04]  /*0af0*/  IMAD.MOV R23, RZ, RZ, -R12 ;  /* 0x000000ffff177224 */ /* 0x008fc800078e0a0c */
[----:B--2---:R-:W-:-:S06]  /*0b00*/  IMAD R11, R9, R23, R6 ;  /* 0x00000017090b7224 */ /* 0x004fcc00078e0206 */
[----:B------:R-:W-:-:S04]  /*0b10*/  @P5 LEA.HI R2, R153, R153, RZ, 0x1 ;  /* 0x0000009999025211 */ /* 0x000fc800078f08ff */
[----:B------:R-:W-:Y:S01]  /*0b20*/  @P5 SHF.R.S32.HI R2, RZ, 0x1, R2 ;  /* 0x00000001ff025819 */ /* 0x000fe20000011402 */
[----:B----4-:R-:W-:Y:S01]  /*0b30*/  @!UP0 ULEA UR6, UR7, UR6, 0x18 ;  /* 0x0000000607068291 */ /* 0x010fe2000f8ec03f */
[----:B------:R-:W-:Y:S02]  /*0b40*/  VOTEU.ALL UP0, P1 ;  /* 0x00000000003f7886 */ /* 0x000fe40000800000 */
[----:B------:R-:W-:Y:S02]  /*0b50*/  @P5 ISETP.NE.AND P6, PT, R2, R11, PT ;  /* 0x0000000b0200520c */ /* 0x000fe40003fc5270 */
[----:B------:R-:W-:Y:S02]  /*0b60*/  LOP3.LUT P1, RZ, R10, 0x7, RZ, 0xc0, !PT ;  /* 0x000000070aff7812 */ /* 0x000fe4000782c0ff */
[----:B------:R-:W-:Y:S02]  /*0b70*/  @P5 SEL R152, RZ, 0x1, P6 ;  /* 0x00000001ff985807 */ /* 0x000fe40003000000 */
[----:B------:R-:W-:-:S02]  /*0b80*/  ISETP.NE.AND P5, PT, R7, RZ, PT ;  /* 0x000000ff0700720c */ /* 0x000fc40003fa5270 */
[----:B------:R-:W-:Y:S01]  /*0b90*/  ISETP.LT.U32.AND P1, PT, R153, 0x2, !P1 ;  /* 0x000000029900780c */ /* 0x000fe20004f21070 */
[----:B------:R-:W1:Y:S02]  /*0ba0*/  FENCE.VIEW.ASYNC.S ;  /* 0x00000000000073c6 */ /* 0x000e640000000000 */
[----:B-1----:R1:W2:Y:S01]  /*0bb0*/  @!UP0 SYNCS.EXCH.64 URZ, [UR6+0x80], UR4 ;  /* 0x00008004063f85b2 */ /* 0x0022a20008000100 */
[----:B------:R-:W-:Y:S02]  /*0bc0*/  ISETP.EQ.AND P6, PT, R0, 0x2, !P5 ;  /* 0x000000020000780c */ /* 0x000fe40006fc2270 */
[----:B------:R-:W-:Y:S02]  /*0bd0*/  SEL R11, RZ, 0x1, !P1 ;  /* 0x00000001ff0b7807 */ /* 0x000fe40004800000 */
[----:B------:R-:W-:Y:S02]  /*0be0*/  ISETP.GE.U32.AND P1, PT, R8, 0x2, PT ;  /* 0x000000020800780c */ /* 0x000fe40003f26070 */
[----:B------:R-:W-:-:S02]  /*0bf0*/  SEL R19, RZ, 0x1, !P6 ;  /* 0x00000001ff137807 */ /* 0x000fc40007000000 */
[----:B------:R-:W-:Y:S02]  /*0c00*/  LOP3.LUT R152, R152, R11, RZ, 0xc0, !PT ;  /* 0x0000000b98987212 */ /* 0x000fe400078ec0ff */
[----:B------:R-:W-:Y:S02]  /*0c10*/  SEL R19, R19, 0x2, P1 ;  /* 0x0000000213137807 */ /* 0x000fe40000800000 */
[----:B------:R-:W-:Y:S01]  /*0c20*/  SEL R22, R22, 0x2, P1 ;  /* 0x0000000216167807 */ /* 0x000fe20000800000 */
[----:B------:R1:W3:Y:S01]  /*0c30*/  @!UP1 SYNCS.EXCH.64 URZ, [UR6+0x88], UR4 ;  /* 0x00008804063f95b2 */ /* 0x0002e20008000100 */
[----:B------:R-:W-:Y:S01]  /*0c40*/  NOP ;  /* 0x0000000000007918 */ /* 0x000fe20000000000 */
[----:B------:R-:W-:Y:S05]  /*0c50*/  @!P2 BRA `(.L_x_8) ;  /* 0x000000000008a947 */ /* 0x000fea0003800000 */
[----:B--23--:R-:W-:Y:S01]  /*0c60*/  UCGABAR_ARV ;  /* 0x00000000000079c7 */ /* 0x00cfe20008000000 */
[----:B------:R-:W-:Y:S05]  /*0c70*/  BRA `(.L_x_9) ;  /* 0x0000000000047947 */ /* 0x000fea0003800000 */
.L_x_8:
[----:B--23--:R-:W-:Y:S01]  /*0c80*/  NOP ;  /* 0x0000000000007918 */ /* 0x00cfe20000000000 */
.L_x_9:
[----:B------:R-:W2:Y:S01]  /*0c90*/  LDC R2, c[0x0][0x904] ;  /* 0x00024100ff027b82 */ /* 0x000ea20000000800 */
[----:B------:R-:W-:Y:S01]  /*0ca0*/  MOV R10, UR9 ;  /* 0x00000009000a7c02 */ /* 0x000fe20008000f00 */
[----:B------:R-:W-:Y:S01]  /*0cb0*/  IMAD.MOV.U32 R11, RZ, RZ, RZ ;  /* 0x000000ffff0b7224 */ /* 0x000fe200078e00ff */
[----:B--2---:R-:W-:-:S04]  /*0cc0*/  ISETP.NE.AND P1, PT, R2, 0x1, PT ;  /* 0x000000010200780c */ /* 0x004fc80003f25270 */
[----:B------:R-:W-:-:S09]  /*0cd0*/  P2R R7, PR, RZ, 0x2 ;  /* 0x00000002ff077803 */ /* 0x000fd20000000000 */
[----:B------:R-:W2:Y:S01]  /*0ce0*/  @P1 LDC R17, c[0x0][0x10] ;  /* 0x00000400ff111b82 */ /* 0x000ea20000000800 */
[----:B------:R-:W-:Y:S02]  /*0cf0*/  @P1 IMAD.MOV.U32 R7, RZ, RZ, RZ ;  /* 0x000000ffff071224 */ /* 0x000fe400078e00ff */
[----:B------:R-:W-:-:S05]  /*0d00*/  @P1 IMAD.MOV.U32 R15, RZ, RZ, RZ ;  /* 0x000000ffff0f1224 */ /* 0x000fca00078e00ff */
[----:B------:R-:W3:Y:S01]  /*0d10*/  @!P1 LDC R13, c[0x0][0xc] ;  /* 0x00000300ff0d9b82 */ /* 0x000ee20000000800 */
[----:B-1----:R-:W-:Y:S01]  /*0d20*/  ULDC UR4, c[0x0][0xc] ;  /* 0x0000030000047ab9 */ /* 0x002fe20000000800 */
[----:B------:R-:W-:Y:S01]  /*0d30*/  ULDC UR5, c[0x0][0x10] ;  /* 0x0000040000057ab9 */ /* 0x000fe20000000800 */
[----:B------:R-:W-:Y:S01]  /*0d40*/  ULDC UR6, c[0x0][0x14] ;  /* 0x0000050000067ab9 */ /* 0x000fe20000000800 */
[----:B------:R-:W-:-:S04]  /*0d50*/  UIMAD.WIDE.U32 UR4, UR4, UR5, URZ ;  /* 0x00000005040472a5 */ /* 0x000fc8000f8e003f */
[----:B------:R-:W-:Y:S02]  /*0d60*/  UIMAD.WIDE.U32 UR46, UR4, UR6, URZ ;  /* 0x00000006042e72a5 */ /* 0x000fe4000f8e003f */
[----:B------:R-:W-:-:S04]  /*0d70*/  UIMAD UR38, UR5, UR6, URZ ;  /* 0x00000006052672a4 */ /* 0x000fc8000f8e023f */
[----:B------:R-:W-:Y:S01]  /*0d80*/  UIADD3 UR38, UR47, UR38, URZ ;  /* 0x000000262f267290 */ /* 0x000fe2000fffe03f */
[----:B--2---:R-:W-:-:S05]  /*0d90*/  @P1 IMAD.WIDE.U32 R16, R17, UR9, R6 ;  /* 0x0000000911101c25 */ /* 0x004fca000f8e0006 */
[----:B------:R-:W-:Y:S01]  /*0da0*/  @P1 IADD3 R17, R17, R15, RZ ;  /* 0x0000000f11111210 */ /* 0x000fe20007ffe0ff */
[----:B---3--:R-:W-:-:S04]  /*0db0*/  @!P1 IMAD.WIDE.U32 R10, R6, R13, R10 ;  /* 0x0000000d060a9225 */ /* 0x008fc800078e000a */
[----:B------:R-:W-:Y:S02]  /*0dc0*/  @!P1 IMAD.MOV.U32 R16, RZ, RZ, R10 ;  /* 0x000000ffff109224 */ /* 0x000fe400078e000a */
[----:B------:R-:W-:Y:S01]  /*0dd0*/  @!P1 IMAD.MOV.U32 R17, RZ, RZ, R11 ;  /* 0x000000ffff119224 */ /* 0x000fe200078e000b */
[----:B------:R-:W-:Y:S06]  /*0de0*/  @!P2 BRA `(.L_x_10) ;  /* 0x00000000000ca947 */ /* 0x000fec0003800000 */
[----:B------:R-:W-:Y:S01]  /*0df0*/  UCGABAR_WAIT ;  /* 0x0000000000007dc7 */ /* 0x000fe20008000000 */
[----:B------:R-:W-:Y:S01]  /*0e00*/  CCTL.IVALL ;  /* 0x00000000ff00798f */ /* 0x000fe20002000000 */
[----:B------:R-:W-:Y:S05]  /*0e10*/  BRA `(.L_x_11) ;  /* 0x0000000000047947 */ /* 0x000fea0003800000 */
.L_x_10:
[----:B------:R-:W-:Y:S06]  /*0e20*/  BAR.SYNC.DEFER_BLOCKING 0x0 ;  /* 0x0000000000007b1d */ /* 0x000fec0000010000 */
.L_x_11:
[----:B------:R-:W1:Y:S01]  /*0e30*/  S2UR UR37, SR_CgaCtaId ;  /* 0x00000000002579c3 */ /* 0x000e620000008800 */
[----:B------:R-:W-:Y:S04]  /*0e40*/  BSSY B6, `(.L_x_12) ;  /* 0x000090e000067945 */ /* 0x000fe80003800000 */
[----:B------:R-:W-:Y:S05]  /*0e50*/  @!P5 BRA `(.L_x_13) ;  /* 0x0000006000ccd947 */ /* 0x000fea0003800000 */
[----:B------:R-:W-:-:S13]  /*0e60*/  ISETP.GT.U32.AND P0, PT, R8, 0x1, PT ;  /* 0x000000010800780c */ /* 0x000fda0003f04070 */
[----:B------:R-:W-:Y:S05]  /*0e70*/  @P0 BRA `(.L_x_14) ;  /* 0x0000009000280947 */ /* 0x000fea0003800000 */
[----:B------:R-:W-:Y:S01]  /*0e80*/  ULDC.64 UR4, c[0x0][0x8f8] ;  /* 0x00023e0000047ab9 */ /* 0x000fe20000000a00 */
[----:B------:R-:W-:Y:S01]  /*0e90*/  UMOV UR55, 0xffffffff ;  /* 0xffffffff00377882 */ /* 0x000fe20000000000 */
[----:B------:R-:W-:Y:S01]  /*0ea0*/  ISETP.GE.U32.AND P0, PT, R16, UR4, PT ;  /* 0x0000000410007c0c */ /* 0x000fe2000bf06070 */
[----:B------:R-:W-:Y:S01]  /*0eb0*/  IMAD.MOV.U32 R155, RZ, RZ, -0x1 ;  /* 0xffffffffff9b7424 */ /* 0x000fe200078e00ff */
[----:B------:R-:W-:Y:S02]  /*0ec0*/  PRMT R154, RZ, 0x7610, R154 ;  /* 0x00007610ff9a7816 */ /* 0x000fe4000000009a */
[----:B------:R-:W-:Y:S02]  /*0ed0*/  ISETP.GE.U32.AND.EX P0, PT, R17, UR5, PT, P0 ;  /* 0x0000000511007c0c */ /* 0x000fe4000bf06100 */
[----:B------:R-:W-:Y:S02]  /*0ee0*/  MOV R156, 0xffffffff ;  /* 0xffffffff009c7802 */ /* 0x000fe40000000f00 */
[----:B------:R-:W-:-:S09]  /*0ef0*/  PRMT R0, RZ, 0x7610, R0 ;  /* 0x00007610ff007816 */ /* 0x000fd20000000000 */
[----:B------:R-:W-:Y:S05]  /*0f00*/  @P0 BRA `(.L_x_15) ;  /* 0x00000004002c0947 */ /* 0x000fea0003800000 */
[----:B------:R-:W2:Y:S01]  /*0f10*/  LDC.64 R20, c[0x0][0x8d0] ;  /* 0x00023400ff147b82 */ /* 0x000ea20000000a00 */
[----:B------:R-:W-:Y:S01]  /*0f20*/  IMAD.MOV.U32 R4, RZ, RZ, R16 ;  /* 0x000000ffff047224 */ /* 0x000fe200078e0010 */
[----:B------:R-:W-:-:S06]  /*0f30*/  MOV R5, R17 ;  /* 0x0000001100057202 */ /* 0x000fcc0000000f00 */
[----:B------:R-:W3:Y:S08]  /*0f40*/  LDC R0, c[0x0][0x8d8] ;  /* 0x00023600ff007b82 */ /* 0x000ef00000000800 */
[----:B------:R-:W4:Y:S01]  /*0f50*/  LDC.64 R24, c[0x0][0x8c8] ;  /* 0x00023200ff187b82 */ /* 0x000f220000000a00 */
[----:B--2---:R-:W-:-:S04]  /*0f60*/  ISETP.NE.U32.AND P0, PT, R20, RZ, PT ;  /* 0x000000ff1400720c */ /* 0x004fc80003f05070 */
[----:B------:R-:W-:-:S13]  /*0f70*/  ISETP.NE.AND.EX P0, PT, R21, RZ, PT, P0 ;  /* 0x000000ff1500720c */ /* 0x000fda0003f05300 */
[----:B---34-:R-:W-:Y:S05]  /*0f80*/  @!P0 BRA `(.L_x_16) ;  /* 0x0000000000288947 */ /* 0x018fea0003800000 */
[----:B------:R-:W2:Y:S02]  /*0f90*/  LDC R13, c[0x0][0x8dc] ;  /* 0x00023700ff0d7b82 */ /* 0x000ea40000000800 */
[----:B--2---:R-:W-:-:S05]  /*0fa0*/  IADD3 R13, P0, R16, R13, RZ ;  /* 0x0000000d100d7210 */ /* 0x004fca0007f1e0ff */
[----:B------:R-:W-:-:S04]  /*0fb0*/  IMAD.X R15, RZ, RZ, R17, P0 ;  /* 0x000000ffff0f7224 */ /* 0x000fc800000e0611 */
[----:B------:R-:W-:-:S04]  /*0fc0*/  IMAD.WIDE.U32 R4, R15, R20, RZ ;  /* 0x000000140f047225 */ /* 0x000fc800078e00ff */
[----:B------:R-:W-:-:S04]  /*0fd0*/  IMAD.WIDE.U32 R10, P0, R13, R21, R4 ;  /* 0x000000150d0a7225 */ /* 0x000fc80007800004 */
[----:B------:R-:W-:Y:S01]  /*0fe0*/  IMAD.WIDE.U32 R4, R13, R20, RZ ;  /* 0x000000140d047225 */ /* 0x000fe200078e00ff */
[----:B------:R-:W-:-:S03]  /*0ff0*/  MOV R12, R11 ;  /* 0x0000000b000c7202 */ /* 0x000fc60000000f00 */
[----:B------:R-:W-:Y:S01]  /*1000*/  IMAD.X R13, RZ, RZ, RZ, P0 ;  /* 0x000000ffff0d7224 */ /* 0x000fe200000e06ff */
[----:B------:R-:W-:-:S05]  /*1010*/  IADD3 RZ, P0, R5, R10, RZ ;  /* 0x0000000a05ff7210 */ /* 0x000fca0007f1e0ff */
[----:B------:R-:W-:-:S08]  /*1020*/  IMAD.WIDE.U32.X R4, R15, R21, R12, P0 ;  /* 0x000000150f047225 */ /* 0x000fd000000e040c */
.L_x_16:
[----:B------:R-:W2:Y:S01]  /*1030*/  LDC.64 R26, c[0x0][0x8e8] ;  /* 0x00023a00ff1a7b82 */ /* 0x000ea20000000a00 */
[-CC-:B------:R-:W-:Y:S01]  /*1040*/  SHF.R.U64 R29, R4, R0.reuse, R5.reuse ;  /* 0x00000000041d7219 */ /* 0x180fe20000001205 */
[----:B------:R-:W-:Y:S01]  /*1050*/  IMAD R28, R9, R23, R6 ;  /* 0x00000017091c7224 */ /* 0x000fe200078e0206 */
[----:B------:R-:W-:Y:S01]  /*1060*/  SHF.R.U32.HI R0, RZ, R0, R5 ;  /* 0x00000000ff007219 */ /* 0x000fe20000011605 */
[----:B------:R-:W-:Y:S01]  /*1070*/  IMAD.MOV.U32 R30, RZ, RZ, 0x1 ;  /* 0x00000001ff1e7424 */ /* 0x000fe200078e00ff */
[----:B------:R-:W-:-:S03]  /*1080*/  IADD3 R7, P0, RZ, -R29, RZ ;  /* 0x8000001dff077210 */ /* 0x000fc60007f1e0ff */
[----:B------:R-:W3:Y:S02]  /*1090*/  LDC R8, c[0x0][0x8c0] ;  /* 0x00023000ff087b82 */ /* 0x000ee40000000800 */
[----:B------:R-:W-:-:S04]  /*10a0*/  IMAD.X R5, RZ, RZ, ~R0, P0 ;  /* 0x000000ffff057224 */ /* 0x000fc800000e0e00 */
[-C--:B------:R-:W-:Y:S02]  /*10b0*/  IMAD R0, R5, R24.reuse, RZ ;  /* 0x0000001805007224 */ /* 0x080fe400078e02ff */
[----:B------:R-:W4:Y:S01]  /*10c0*/  LDC R11, c[0x0][0x8b0] ;  /* 0x00022c00ff0b7b82 */ /* 0x000f220000000800 */
[----:B------:R-:W-:-:S04]  /*10d0*/  IMAD.WIDE.U32 R4, R7, R24, R16 ;  /* 0x0000001807047225 */ /* 0x000fc800078e0010 */
[----:B------:R-:W-:Y:S01]  /*10e0*/  IMAD R7, R7, R25, R0 ;  /* 0x0000001907077224 */ /* 0x000fe200078e0200 */
[----:B------:R-:W-:Y:S02]  /*10f0*/  MOV R0, 0xffffffff ;  /* 0xffffffff00007802 */ /* 0x000fe40000000f00 */
[----:B------:R-:W5:Y:S01]  /*1100*/  LDC R21, c[0x0][0x900] ;  /* 0x00024000ff157b82 */ /* 0x000f620000000800 */
[----:B------:R-:W-:Y:S01]  /*1110*/  IMAD.IADD R5, R5, 0x1, R7 ;  /* 0x0000000105057824 */ /* 0x000fe200078e0207 */
[----:B--2---:R-:W-:-:S04]  /*1120*/  ISETP.NE.U32.AND P0, PT, R26, RZ, PT ;  /* 0x000000ff1a00720c */ /* 0x004fc80003f05070 */
[----:B------:R-:W-:Y:S02]  /*1130*/  ISETP.NE.AND.EX P0, PT, R27, RZ, PT, P0 ;  /* 0x000000ff1b00720c */ /* 0x000fe40003f05300 */
[----:B------:R-:W2:Y:S01]  /*1140*/  LDC R15, c[0x0][0x8a8] ;  /* 0x00022a00ff0f7b82 */ /* 0x000ea20000000800 */
[-CC-:B---3--:R-:W-:Y:S02]  /*1150*/  SHF.R.U64 R13, R4, R8.reuse, R5.reuse ;  /* 0x00000008040d7219 */ /* 0x188fe40000001205 */
[----:B------:R-:W-:-:S05]  /*1160*/  SHF.R.U32.HI R4, RZ, R8, R5 ;  /* 0x00000008ff047219 */ /* 0x000fca0000011605 */
[----:B------:R-:W3:Y:S01]  /*1170*/  LDC R12, c[0x0][0x8f0] ;  /* 0x00023c00ff0c7b82 */ /* 0x000ee20000000800 */
[-CC-:B----4-:R-:W-:Y:S02]  /*1180*/  SHF.R.U64 R25, R13, R11.reuse, R4.reuse ;  /* 0x0000000b0d197219 */ /* 0x190fe40000001204 */
[----:B------:R-:W-:-:S05]  /*1190*/  SHF.R.U32.HI R4, RZ, R11, R4 ;  /* 0x0000000bff047219 */ /* 0x000fca0000011604 */
[----:B------:R-:W4:Y:S01]  /*11a0*/  LDC R14, c[0x0][0x8e0] ;  /* 0x00023800ff0e7b82 */ /* 0x000f220000000800 */
[-CC-:B-----5:R-:W-:Y:S02]  /*11b0*/  SHF.R.U64 R24, R25, R21.reuse, R4.reuse ;  /* 0x0000001519187219 */ /* 0x1a0fe40000001204 */
[-C--:B------:R-:W-:Y:S02]  /*11c0*/  SHF.L.U32 R0, R0, R21.reuse, RZ ;  /* 0x0000001500007219 */ /* 0x080fe400000006ff */
[----:B------:R-:W-:Y:S01]  /*11d0*/  SHF.R.U32.HI R5, RZ, R21, R4 ;  /* 0x00000015ff057219 */ /* 0x000fe20000011604 */
[----:B------:R-:W-:Y:S01]  /*11e0*/  IMAD.MOV.U32 R4, RZ, RZ, R24 ;  /* 0x000000ffff047224 */ /* 0x000fe200078e0018 */
[----:B------:R-:W-:Y:S01]  /*11f0*/  LOP3.LUT R10, RZ, R0, RZ, 0x33, !PT ;  /* 0x00000000ff0a7212 */ /* 0x000fe200078e33ff */
[----:B------:R-:W1:Y:S01]  /*1200*/  LDC R20, c[0x0][0x8b8] ;  /* 0x00022e00ff147b82 */ /* 0x000e620000000800 */
[----:B------:R-:W-:Y:S05]  /*1210*/  @!P0 BRA `(.L_x_17) ;  /* 0x0000000000288947 */ /* 0x000fea0003800000 */
[----:B------:R-:W5:Y:S02]  /*1220*/  LDC R9, c[0x0][0x8f4] ;  /* 0x00023d00ff097b82 */ /* 0x000f640000000800 */
[----:B-----5:R-:W-:-:S04]  /*1230*/  IADD3 R9, P0, R24, R9, RZ ;  /* 0x0000000918097210 */ /* 0x020fc80007f1e0ff */
[----:B------:R-:W-:-:S05]  /*1240*/  IADD3.X R11, RZ, R5, RZ, P0, !PT ;  /* 0x00000005ff0b7210 */ /* 0x000fca00007fe4ff */
[----:B------:R-:W-:-:S04]  /*1250*/  IMAD.WIDE.U32 R4, R11, R26, RZ ;  /* 0x0000001a0b047225 */ /* 0x000fc800078e00ff */
[----:B------:R-:W-:-:S04]  /*1260*/  IMAD.WIDE.U32 R6, P0, R9, R27, R4 ;  /* 0x0000001b09067225 */ /* 0x000fc80007800004 */
[----:B------:R-:W-:-:S04]  /*1270*/  IMAD.WIDE.U32 R4, R9, R26, RZ ;  /* 0x0000001a09047225 */ /* 0x000fc800078e00ff */
[----:B------:R-:W-:Y:S01]  /*1280*/  IMAD.X R9, RZ, RZ, RZ, P0 ;  /* 0x000000ffff097224 */ /* 0x000fe200000e06ff */
[----:B------:R-:W-:Y:S01]  /*1290*/  IADD3 RZ, P0, R5, R6, RZ ;  /* 0x0000000605ff7210 */ /* 0x000fe20007f1e0ff */
[----:B------:R-:W-:-:S04]  /*12a0*/  IMAD.MOV.U32 R8, RZ, RZ, R7 ;  /* 0x000000ffff087224 */ /* 0x000fc800078e0007 */
[----:B------:R-:W-:-:S08]  /*12b0*/  IMAD.WIDE.U32.X R4, R11, R27, R8, P0 ;  /* 0x0000001b0b047225 */ /* 0x000fd000000e0408 */
.L_x_17:
[----:B---3--:R-:W-:Y:S02]  /*12c0*/  SHF.R.U64 R4, R4, R12, R5 ;  /* 0x0000000c04047219 */ /* 0x008fe40000001205 */
[----:B------:R-:W-:Y:S02]  /*12d0*/  SHF.L.U32 R0, R30, R21, RZ ;  /* 0x000000151e007219 */ /* 0x000fe400000006ff */
[----:B------:R-:W-:Y:S01]  /*12e0*/  LOP3.LUT R5, R25, R10, RZ, 0xc0, !PT ;  /* 0x0000000a19057212 */ /* 0x000fe200078ec0ff */
[----:B------:R-:W-:Y:S01]  /*12f0*/  IMAD.MOV R7, RZ, RZ, -R4 ;  /* 0x000000ffff077224 */ /* 0x000fe200078e0a04 */
[----:B--2---:R-:W-:Y:S02]  /*1300*/  IADD3 R6, R15, -0x1, RZ ;  /* 0xffffffff0f067810 */ /* 0x004fe40007ffe0ff */
[----:B------:R-:W-:Y:S01]  /*1310*/  SEL R3, R3, R28, !P1 ;  /* 0x0000001c03037207 */ /* 0x000fe20004800000 */
[----:B------:R-:W-:Y:S01]  /*1320*/  IMAD R4, R0, R4, R5 ;  /* 0x0000000400047224 */ /* 0x000fe200078e0205 */
[----:B------:R-:W-:Y:S01]  /*1330*/  LOP3.LUT R6, R13, R6, RZ, 0xc0, !PT ;  /* 0x000000060d067212 */ /* 0x000fe200078ec0ff */
[----:B----4-:R-:W-:Y:S01]  /*1340*/  IMAD R0, R7, R14, R24 ;  /* 0x0000000e07007224 */ /* 0x010fe200078e0218 */
[----:B------:R-:W-:Y:S01]  /*1350*/  R2UR UR55, R29 ;  /* 0x000000001d3772ca */ /* 0x000fe200000e0000 */
[----:B-1----:R-:W-:-:S02]  /*1360*/  IMAD R3, R4, R20, R3 ;  /* 0x0000001404037224 */ /* 0x002fc400078e0203 */
[----:B------:R-:W-:Y:S02]  /*1370*/  IMAD R0, R0, R15, R6 ;  /* 0x0000000f00007224 */ /* 0x000fe400078e0206 */
[----:B------:R-:W-:-:S03]  /*1380*/  IMAD.MOV.U32 R4, RZ, RZ, 0x1 ;  /* 0x00000001ff047424 */ /* 0x000fc600078e00ff */
[----:B------:R-:W-:Y:S02]  /*1390*/  SEL R155, R0, R3, !P1 ;  /* 0x00000003009b7207 */ /* 0x000fe40004800000 */
[----:B------:R-:W-:Y:S02]  /*13a0*/  SEL R156, R3, R0, !P1 ;  /* 0x00000000039c7207 */ /* 0x000fe40004800000 */
[----:B------:R-:W-:-:S07]  /*13b0*/  PRMT R0, R4, 0x7610, R0 ;  /* 0x0000761004007816 */ /* 0x000fce0000000000 */
.L_x_15:
[----:B------:R-:W-:-:S08]  /*13c0*/  NOP ;  /* 0x0000000000007918 */ /* 0x000fd00000000000 */
[----:B------:R-:W2:Y:S02]  /*13d0*/  USETMAXREG.TRY_ALLOC.CTAPOOL UP0, 0xe8 ;  /* 0x000000e8000079c8 */ /* 0x000ea40008000600 */
[----:B--2---:R-:W-:-:S13]  /*13e0*/  PLOP3.LUT P0, PT, PT, PT, UP0, 0x80, 0x0 ;  /* 0x000000000000781c */ /* 0x004fda0003f0f008 */
[----:B------:R-:W-:Y:S05]  /*13f0*/  @!P0 BRA `(.L_x_15) ;  /* 0xfffffffc00f08947 */ /* 0x000fea000383ffff */
[----:B------:R-:W-:Y:S02]  /*1400*/  ULDC.64 UR4, c[0x0][0x590] ;  /* 0x0001640000047ab9 */ /* 0x000fe40000000a00 */
[----:B------:R-:W-:Y:S01]  /*1410*/  MOV R166, UR4 ;  /* 0x0000000400a67c02 */ /* 0x000fe20008000f00 */
[----:B------:R-:W-:-:S03]  /*1420*/  IMAD.U32 R167, RZ, RZ, UR5 ;  /* 0x00000005ffa77e24 */ /* 0x000fc6000f8e00ff */
[----:B------:R-:W-:-:S04]  /*1430*/  ISETP.NE.U32.AND P0, PT, R166, RZ, PT ;  /* 0x000000ffa600720c */ /* 0x000fc80003f05070 */
[----:B------:R-:W-:-:S13]  /*1440*/  ISETP.NE.AND.EX P0, PT, R167, RZ, PT, P0 ;  /* 0x000000ffa700720c */ /* 0x000fda0003f05300 */
[----:B------:R-:W-:Y:S05]  /*1450*/  @P0 BRA `(.L_x_18) ;  /* 0x00000000002c0947 */ /* 0x000fea0003800000 */
[----:B------:R-:W-:Y:S02]  /*1460*/  ULDC.64 UR4, c[0x0][0x588] ;  /* 0x0001620000047ab9 */ /* 0x000fe40000000a00 */
[----:B------:R-:W-:-:S04]  /*1470*/  ISETP.NE.U32.AND P0, PT, RZ, UR4, PT ;  /* 0x00000004ff007c0c */ /* 0x000fc8000bf05070 */
[----:B------:R-:W-:-:S13]  /*1480*/  ISETP.NE.AND.EX P0, PT, RZ, UR5, PT, P0 ;  /* 0x00000005ff007c0c */ /* 0x000fda000bf05300 */
[----:B------:R-:W-:Y:S05]  /*1490*/  @!P0 BRA `(.L_x_19) ;  /* 0x0000000000108947 */ /* 0x000fea0003800000 */
[----:B------:R-:W2:Y:S02]  /*14a0*/  LDC.64 R164, c[0x0][0x588] ;  /* 0x00016200ffa47b82 */ /* 0x000ea40000000a00 */
[----:B--2---:R2:W5:Y:S01]  /*14b0*/  LDG.E R164, desc[UR48][R164.64] ;  /* 0x00000030a4a47981 */ /* 0x004562000c1e1900 */
[----:B------:R-:W-:Y:S01]  /*14c0*/  IMAD.MOV.U32 R154, RZ, RZ, 0x1 ;  /* 0x00000001ff9a7424 */ /* 0x000fe200078e00ff */
[----:B------:R-:W-:Y:S06]  /*14d0*/  BRA `(.L_x_18) ;  /* 0x00000000000c7947 */ /* 0x000fec0003800000 */
.L_x_19:
[----:B------:R-:W-:Y:S01]  /*14e0*/  ULDC UR4, c[0x0][0x580] ;  /* 0x0001600000047ab9 */ /* 0x000fe20000000800 */
[----:B------:R-:W-:Y:S01]  /*14f0*/  MOV R154, 0x1 ;  /* 0x00000001009a7802 */ /* 0x000fe20000000f00 */
[----:B------:R-:W-:-:S07]  /*1500*/  IMAD.U32 R164, RZ, RZ, UR4 ;  /* 0x00000004ffa47e24 */ /* 0x000fce000f8e00ff */
.L_x_18:
[----:B------:R-:W-:Y:S02]  /*1510*/  ULDC.64 UR4, c[0x0][0x5b0] ;  /* 0x00016c0000047ab9 */ /* 0x000fe40000000a00 */
[----:B------:R-:W-:-:S04]  /*1520*/  ISETP.NE.U32.AND P0, PT, RZ, UR4, PT ;  /* 0x00000004ff007c0c */ /* 0x000fc8000bf05070 */
[----:B------:R-:W-:-:S13]  /*1530*/  ISETP.NE.AND.EX P0, PT, RZ, UR5, PT, P0 ;  /* 0x00000005ff007c0c */ /* 0x000fda000bf05300 */
[----:B------:R-:W-:Y:S05]  /*1540*/  @P0 BRA `(.L_x_20) ;  /* 0x0000000000240947 */ /* 0x000fea0003800000 */
[----:B------:R-:W-:Y:S02]  /*1550*/  ULDC.64 UR4, c[0x0][0x5a8] ;  /* 0x00016a0000047ab9 */ /* 0x000fe40000000a00 */
[----:B------:R-:W-:-:S04]  /*1560*/  ISETP.NE.U32.AND P0, PT, RZ, UR4, PT ;  /* 0x00000004ff007c0c */ /* 0x000fc8000bf05070 */
[----:B------:R-:W-:-:S13]  /*1570*/  ISETP.NE.AND.EX P0, PT, RZ, UR5, PT, P0 ;  /* 0x00000005ff007c0c */ /* 0x000fda000bf05300 */
[----:B------:R-:W-:Y:S05]  /*1580*/  @!P0 BRA `(.L_x_21) ;  /* 0x00000000000c8947 */ /* 0x000fea0003800000 */
[----:B------:R-:W3:Y:S02]  /*1590*/  LDC.64 R162, c[0x0][0x5a8] ;  /* 0x00016a00ffa27b82 */ /* 0x000ee40000000a00 */
[----:B---3--:R3:W5:Y:S01]  /*15a0*/  LDG.E R162, desc[UR48][R162.64] ;  /* 0x00000030a2a27981 */ /* 0x008762000c1e1900 */
[----:B------:R-:W-:Y:S05]  /*15b0*/  BRA `(.L_x_20) ;  /* 0x0000000000087947 */ /* 0x000fea0003800000 */
.L_x_21:
[----:B------:R-:W-:Y:S02]  /*15c0*/  ULDC UR4, c[0x0][0x5a0] ;  /* 0x0001680000047ab9 */ /* 0x000fe40000000800 */
[----:B------:R-:W-:-:S07]  /*15d0*/  IMAD.U32 R162, RZ, RZ, UR4 ;  /* 0x00000004ffa27e24 */ /* 0x000fce000f8e00ff */
.L_x_20:
[----:B------:R-:W-:Y:S01]  /*15e0*/  LOP3.LUT P1, RZ, R0, 0xff, RZ, 0xc0, !PT ;  /* 0x000000ff00ff7812 */ /* 0x000fe2000782c0ff */
[----:B------:R-:W-:Y:S01]  /*15f0*/  UMOV UR36, URZ ;  /* 0x0000003f00247c82 */ /* 0x000fe20008000000 */
[----:B------:R-:W-:-:S11]  /*1600*/  PLOP3.LUT P0, PT, PT, PT, PT, 0x80, 0x0 ;  /* 0x000000000000781c */ /* 0x000fd60003f0f070 */
[----:B------:R-:W-:Y:S05]  /*1610*/  @!P1 BRA `(.L_x_22) ;  /* 0x0000005800409947 */ /* 0x000fea0003800000 */
[----:B------:R-:W-:Y:S01]  /*1620*/  ULDC UR4, c[0x0][0x28c] ;  /* 0x0000a30000047ab9 */ /* 0x000fe20000000800 */
[----:B------:R-:W-:Y:S01]  /*1630*/  LOP3.LUT P0, RZ, R18, 0x4, RZ, 0xc0, !PT ;  /* 0x0000000412ff7812 */ /* 0x000fe2000780c0ff */
[----:B------:R-:W-:Y:S01]  /*1640*/  UIADD3 UR4, UR4, 0x3f, URZ ;  /* 0x0000003f04047890 */ /* 0x000fe2000fffe03f */
[----:B------:R-:W-:Y:S01]  /*1650*/  MOV R157, 0x10 ;  /* 0x00000010009d7802 */ /* 0x000fe20000000f00 */
[--C-:B-----5:R-:W-:Y:S01]  /*1660*/  IMAD.MOV.U32 R161, RZ, RZ, R164.reuse ;  /* 0x000000ffffa17224 */ /* 0x120fe200078e00a4 */
[----:B--2---:R-:W-:Y:S01]  /*1670*/  LOP3.LUT R165, R22, 0x1, RZ, 0xfc, !PT ;  /* 0x0000000116a57812 */ /* 0x004fe200078efcff */
[----:B------:R-:W-:Y:S01]  /*1680*/  USHF.R.S32.HI UR5, URZ, 0x1f, UR4 ;  /* 0x0000001f3f057899 */ /* 0x000fe20008011404 */
[----:B---3--:R-:W-:Y:S01]  /*1690*/  LOP3.LUT R163, R19, 0x1, RZ, 0xfc, !PT ;  /* 0x0000000113a37812 */ /* 0x008fe200078efcff */
[----:B------:R-:W-:Y:S01]  /*16a0*/  IMAD.MOV.U32 R158, RZ, RZ, R164 ;  /* 0x000000ffff9e7224 */ /* 0x000fe200078e00a4 */
[C---:B------:R-:W-:Y:S01]  /*16b0*/  PRMT R160, R154.reuse, 0x7610, R160 ;  /* 0x000076109aa07816 */ /* 0x040fe200000000a0 */
[----:B------:R-:W-:Y:S01]  /*16c0*/  ULEA.HI UR5, UR5, UR4, URZ, 0x6 ;  /* 0x0000000405057291 */ /* 0x000fe2000f8f303f */
[----:B------:R-:W-:Y:S01]  /*16d0*/  PRMT R159, R154, 0x7610, R159 ;  /* 0x000076109a9f7816 */ /* 0x000fe2000000009f */
[----:B------:R-:W-:Y:S01]  /*16e0*/  ULDC.64 UR40, c[0x0][0x198] ;  /* 0x0000660000287ab9 */ /* 0x000fe20000000a00 */
[----:B------:R-:W-:Y:S01]  /*16f0*/  SEL R157, R157, 0xfffffff0, !P0 ;  /* 0xfffffff09d9d7807 */ /* 0x000fe20004000000 */
[----:B------:R-:W-:Y:S01]  /*1700*/  UMOV UR39, URZ ;  /* 0x0000003f00277c82 */ /* 0x000fe20008000000 */
[----:B------:R-:W-:Y:S01]  /*1710*/  UMOV UR42, URZ ;  /* 0x0000003f002a7c82 */ /* 0x000fe20008000000 */
[----:B------:R-:W-:Y:S01]  /*1720*/  USHF.R.S32.HI UR44, URZ, 0x6, UR5 ;  /* 0x000000063f2c7899 */ /* 0x000fe20008011405 */
[----:B------:R-:W-:Y:S01]  /*1730*/  UMOV UR43, URZ ;  /* 0x0000003f002b7c82 */ /* 0x000fe20008000000 */
[----:B------:R-:W-:-:S10]  /*1740*/  UMOV UR36, URZ ;  /* 0x0000003f00247c82 */ /* 0x000fd40008000000 */
.L_x_134:
[----:B------:R-:W-:Y:S01]  /*1750*/  LOP3.LUT R0, R18, 0x80, RZ, 0xc0, !PT ;  /* 0x0000008012007812 */ /* 0x000fe200078ec0ff */
[----:B------:R-:W2:Y:S01]  /*1760*/  S2UR UR50, SR_CgaCtaId ;  /* 0x00000000003279c3 */ /* 0x000ea20000008800 */
[----:B------:R-:W-:Y:S02]  /*1770*/  UMOV UR45, 0x400 ;  /* 0x00000400002d7882 */ /* 0x000fe40000000000 */
[----:B------:R-:W-:-:S06]  /*1780*/  SHF.R.U32.HI R0, RZ, 0x7, R0 ;  /* 0x00000007ff007819 */ /* 0x000fcc0000011600 */
[----:B------:R-:W3:Y:S01]  /*1790*/  SHFL.IDX PT, R0, R0, RZ, 0x1f ;  /* 0x00001fff00007589 */ /* 0x000ee200000e0000 */
[----:B--2---:R-:W-:Y:S01]  /*17a0*/  ULEA UR45, UR50, UR45, 0x18 ;  /* 0x0000002d322d7291 */ /* 0x004fe2000f8ec03f */
[----:B---3--:R-:W-:-:S13]  /*17b0*/  R2UR UR4, R0 ;  /* 0x00000000000472ca */ /* 0x008fda00000e0000 */
[----:B------:R-:W-:-:S04]  /*17c0*/  ULEA.HI UR5, UR4, UR4, URZ, 0x1 ;  /* 0x0000000404057291 */ /* 0x000fc8000f8f083f */
[----:B------:R-:W-:-:S04]  /*17d0*/  ULOP3.LUT UR5, UR5, 0x7fffe, URZ, 0xc0, !UPT ;  /* 0x0007fffe05057892 */ /* 0x000fc8000f8ec03f */
[----:B------:R-:W-:-:S03]  /*17e0*/  UIADD3 UR5, UR4, -UR5, URZ ;  /* 0x8000000504057290 */ /* 0x000fc6000fffe03f */
[----:B------:R-:W-:Y:S01]  /*17f0*/  ULDC UR4, c[0x0][0x28c] ;  /* 0x0000a30000047ab9 */ /* 0x000fe20000000800 */
[----:B------:R-:W-:Y:S01]  /*1800*/  ULEA UR5, UR5, UR45, 0xd ;  /* 0x0000002d05057291 */ /* 0x000fe2000f8e683f */
[----:B------:R-:W-:-:S03]  /*1810*/  ISETP.LT.AND P0, PT, RZ, UR4, PT ;  /* 0x00000004ff007c0c */ /* 0x000fc6000bf01270 */
[----:B------:R-:W-:-:S04]  /*1820*/  UIADD3 UR5, UR5, 0x8400, URZ ;  /* 0x0000840005057890 */ /* 0x000fc8000fffe03f */
[----:B------:R-:W-:-:S04]  /*1830*/  USHF.R.U32.HI UR5, URZ, 0x4, UR5 ;  /* 0x000000043f057899 */ /* 0x000fc80008011605 */
[----:B------:R-:W-:Y:S02]  /*1840*/  ULOP3.LUT UR51, UR5, 0x3fff, URZ, 0xc0, !UPT ;  /* 0x00003fff05337892 */ /* 0x000fe4000f8ec03f */
[----:B-1----:R-:W-:Y:S10]  /*1850*/  @P0 BRA `(.L_x_23) ;  /* 0x0000000000400947 */ /* 0x002ff40003800000 */
[----:B------:R-:W-:Y:S01]  /*1860*/  MOV R0, 0x0 ;  /* 0x0000000000007802 */ /* 0x000fe20000000f00 */
[----:B------:R-:W-:Y:S01]  /*1870*/  ULDC.64 UR4, c[0x4][0x70] ;  /* 0x01001c0000047ab9 */ /* 0x000fe20000000a00 */
[----:B------:R-:W-:Y:S01]  /*1880*/  ULDC.64 UR6, c[0x4][0x8] ;  /* 0x0100020000067ab9 */ /* 0x000fe20000000a00 */
[----:B------:R-:W-:Y:S01]  /*1890*/  MOV R4, UR4 ;  /* 0x0000000400047c02 */ /* 0x000fe20008000f00 */
[----:B------:R2:W3:Y:S01]  /*18a0*/  LDC.64 R14, c[0x4][R0] ;  /* 0x01000000000e7b82 */ /* 0x0004e20000000a00 */
[----:B------:R-:W-:Y:S01]  /*18b0*/  IMAD.U32 R5, RZ, RZ, UR5 ;  /* 0x00000005ff057e24 */ /* 0x000fe2000f8e00ff */
[----:B------:R-:W-:Y:S01]  /*18c0*/  ULDC.64 UR4, c[0x4][0x78] ;  /* 0x01001e0000047ab9 */ /* 0x000fe20000000a00 */
[----:B------:R-:W-:Y:S01]  /*18d0*/  IMAD.U32 R10, RZ, RZ, UR6 ;  /* 0x00000006ff0a7e24 */ /* 0x000fe2000f8e00ff */
[----:B------:R-:W-:Y:S01]  /*18e0*/  MOV R7, UR5 ;  /* 0x0000000500077c02 */ /* 0x000fe20008000f00 */
[----:B------:R-:W-:Y:S01]  /*18f0*/  IMAD.U32 R6, RZ, RZ, UR4 ;  /* 0x00000004ff067e24 */ /* 0x000fe2000f8e00ff */
[----:B------:R-:W-:Y:S01]  /*1900*/  MOV R8, 0x1e1 ;  /* 0x000001e100087802 */ /* 0x000fe20000000f00 */
[----:B------:R-:W-:-:S02]  /*1910*/  IMAD.U32 R11, RZ, RZ, UR7 ;  /* 0x00000007ff0b7e24 */ /* 0x000fc4000f8e00ff */
[----:B------:R-:W-:Y:S02]  /*1920*/  IMAD.MOV.U32 R12, RZ, RZ, 0x1 ;  /* 0x00000001ff0c7424 */ /* 0x000fe400078e00ff */
[----:B--2---:R-:W-:-:S07]  /*1930*/  IMAD.MOV.U32 R13, RZ, RZ, RZ ;  /* 0x000000ffff0d7224 */ /* 0x004fce00078e00ff */
[----:B------:R-:W-:-:S07]  /*1940*/  LEPC R20, `(.L_x_23) ;  /* 0x000000001014794e */ /* 0x000fce0000000000 */
[----:B-1-3--:R-:W-:Y:S05]  /*1950*/  CALL.ABS.NOINC R14 ;  /* 0x000000000e007343 */ /* 0x00afea0003c00000 */
.L_x_23:
[----:B------:R-:W-:-:S13]  /*1960*/  ISETP.NE.AND P0, PT, R165, 0x3, PT ;  /* 0x00000003a500780c */ /* 0x000fda0003f05270 */
[----:B------:R-:W-:Y:S05]  /*1970*/  @!P0 BRA `(.L_x_24) ;  /* 0x0000000000048947 */ /* 0x000fea0003800000 */
[----:B-1----:R-:W-:Y:S01]  /*1980*/  BPT.TRAP 0x1 ;  /* 0x000000040000795c */ /* 0x002fe20000300000 */
.L_x_24:
[----:B------:R-:W-:Y:S01]  /*1990*/  IMAD.U32 R0, RZ, RZ, UR42 ;  /* 0x0000002aff007e24 */ /* 0x000fe2000f8e00ff */
[----:B------:R-:W-:-:S04]  /*19a0*/  MOV R3, UR43 ;  /* 0x0000002b00037c02 */ /* 0x000fc80008000f00 */
[----:B------:R-:W-:Y:S02]  /*19b0*/  LEA R3, R3, UR45, 0x3 ;  /* 0x0000002d03037c11 */ /* 0x000fe4000f8e18ff */
[----:B------:R-:W-:-:S04]  /*19c0*/  SHF.L.U32 R0, R0, 0x1f, RZ ;  /* 0x0000001f00007819 */ /* 0x000fc800000006ff */
[----:B------:R2:W3:Y:S01]  /*19d0*/  SYNCS.PHASECHK.TRANS64.TRYWAIT P1, [R3+URZ], R0 ;  /* 0x00000000030075a7 */ /* 0x0004e2000802017f */
[----:B------:R-:W-:Y:S05]  /*19e0*/  @!P0 BRA `(.L_x_25) ;  /* 0x0000000000048947 */ /* 0x000fea0003800000 */
[----:B-1----:R-:W-:Y:S01]  /*19f0*/  BPT.TRAP 0x1 ;  /* 0x000000040000795c */ /* 0x002fe20000300000 */
.L_x_25:
[----:B---3--:R-:W-:Y:S05]  /*1a00*/  @P1 BRA `(.L_x_26) ;  /* 0x0000000000081947 */ /* 0x008fea0003800000 */
[----:B------:R-:W3:Y:S02]  /*1a10*/  SYNCS.PHASECHK.TRANS64.TRYWAIT P1, [R3+URZ], R0 ;  /* 0x00000000030075a7 */ /* 0x000ee4000802017f */
[----:B---3--:R-:W-:Y:S05]  /*1a20*/  @!P1 BRA `(.L_x_27) ;  /* 0x0000008400449947 */ /* 0x008fea0003800000 */
.L_x_26:
[----:B------:R-:W-:-:S04]  /*1a30*/  UISETP.LT.AND UP0, UPT, UR44, 0x1, UPT ;  /* 0x000000012c00788c */ /* 0x000fc8000bf01270 */
[----:B------:R-:W-:-:S06]  /*1a40*/  USEL UR4, UR44, 0x1, UP0 ;  /* 0x000000012c047887 */ /* 0x000fcc0008000000 */
[----:B--23--:R-:W-:Y:S01]  /*1a50*/  IMAD.U32 R0, RZ, RZ, UR4 ;  /* 0x00000004ff007e24 */ /* 0x00cfe2000f8e00ff */
[----:B------:R-:W-:Y:S05]  /*1a60*/  WARPSYNC.ALL ;  /* 0x0000000000007948 */ /* 0x000fea0003800000 */
[----:B------:R-:W-:-:S04]  /*1a70*/  IADD3 R0, -R0, UR44, RZ ;  /* 0x0000002c00007c10 */ /* 0x000fc8000fffe1ff */
[----:B------:R-:W-:Y:S01]  /*1a80*/  ISETP.GE.AND P1, PT, R0, 0x1, PT ;  /* 0x000000010000780c */ /* 0x000fe20003f26270 */
[----:B------:R-:W-:Y:S01]  /*1a90*/  UIADD3 UR4, UR45, 0x18400, URZ ;  /* 0x000184002d047890 */ /* 0x000fe2000fffe03f */
[----:B------:R-:W-:Y:S01]  /*1aa0*/  WARPGROUP.ARRIVE ;  /* 0x00000000000079c5 */ /* 0x000fe20000000000 */
[----:B------:R-:W-:Y:S02]  /*1ab0*/  ULOP3.LUT UR8, UR51, 0x10000, URZ, 0xfc, !UPT ;  /* 0x0001000033087892 */ /* 0x000fe4000f8efc3f */
[----:B------:R-:W-:Y:S02]  /*1ac0*/  USHF.R.U32.HI UR4, URZ, 0x4, UR4 ;  /* 0x000000043f047899 */ /* 0x000fe40008011604 */
[----:B------:R-:W-:Y:S02]  /*1ad0*/  ULEA UR10, UR43, UR8, 0xa ;  /* 0x000000082b0a7291 */ /* 0x000fe4000f8e503f */
[----:B------:R-:W-:Y:S01]  /*1ae0*/  ULOP3.LUT UR4, UR4, 0x3fff, URZ, 0xc0, !UPT ;  /* 0x00003fff04047892 */ /* 0x000fe2000f8ec03f */
[----:B------:R-:W-:Y:S01]  /*1af0*/  UMOV UR5, 0x40000040 ;  /* 0x4000004000057882 */ /* 0x000fe20000000000 */
[----:B------:R-:W-:-:S02]  /*1b00*/  UMOV UR7, 0x40000040 ;  /* 0x4000004000077882 */ /* 0x000fc40000000000 */
[----:B------:R-:W-:-:S03]  /*1b10*/  ULOP3.LUT UR9, UR4, 0x10000, URZ, 0xfc, !UPT ;  /* 0x0001000004097892 */ /* 0x000fc6000f8efc3f */
[----:B------:R-:W-:Y:S01]  /*1b20*/  UMOV UR4, UR10 ;  /* 0x0000000a00047c82 */ /* 0x000fe20008000000 */
[----:B------:R-:W-:-:S07]  /*1b30*/  ULEA UR11, UR43, UR9, 0xb ;  /* 0x000000092b0b7291 */ /* 0x000fce000f8e583f */
[----:B------:R-:W-:Y:S02]  /*1b40*/  UMOV UR6, UR11 ;  /* 0x0000000b00067c82 */ /* 0x000fe40008000000 */
[----:B------:R-:W-:Y:S01]  /*1b50*/  HGMMA.64x256x16.F32 R24, gdesc[UR4], RZ, !UPT, gsb0 ;  /* 0x03e00000041879f0 */ /* 0x000fe2000c0008ff */
[----:B------:R-:W-:Y:S02]  /*1b60*/  UIADD3 UR4, UR10, 0x2, URZ ;  /* 0x000000020a047890 */ /* 0x000fe4000fffe03f */
[----:B------:R-:W-:Y:S01]  /*1b70*/  UIADD3 UR6, UR11, 0x2, URZ ;  /* 0x000000020b067890 */ /* 0x000fe2000fffe03f */
[----:B------:R-:W-:Y:S01]  /*1b80*/  UMOV UR5, 0x40000040 ;  /* 0x4000004000057882 */ /* 0x000fe20000000000 */
[----:B------:R-:W-:Y:S01]  /*1b90*/  UMOV UR7, 0x40000040 ;  /* 0x4000004000077882 */ /* 0x000fe20000000000 */
[----:B------:R-:W-:Y:S02]  /*1ba0*/  WARPGROUP.DEPBAR.LE gsb0, 0x0 ;  /* 0x00008000000079c5 */ /* 0x000fe40000010000 */
[----:B------:R-:W-:-:S15]  /*1bb0*/  WARPGROUP.ARRIVE ;  /* 0x00000000000079c5 */ /* 0x000fde0000000000 */
[----:B------:R-:W-:-:S05]  /*1bc0*/  NOP ;  /* 0x0000000000007918 */ /* 0x000fca0000000000 */
[----:B------:R-:W-:Y:S01]  /*1bd0*/  HGMMA.64x256x16.F32 R24, gdesc[UR4], R24, gsb0 ;  /* 0x03e00000041879f0 */ /* 0x000fe20008000818 */
        /* <DEDUP_REMOVED lines=15> */
[----:B------:R-:W-:Y:S03]  /*1cd0*/  HGMMA.64x256x16.F32 R24, gdesc[UR4], R24, gsb0 ;  /* 0x03e00000041879f0 */ /* 0x000fe60008000818 */
[----:B------:R-:W-:Y:S02]  /*1ce0*/  WARPGROUP.DEPBAR.LE gsb0, 0x0 ;  /* 0x00008000000079c5 */ /* 0x000fe40000010000 */
[----:B------:R-:W-:Y:S05]  /*1cf0*/  @!P1 BRA `(.L_x_28) ;  /* 0x00000004001c9947 */ /* 0x000fea0003800000 */
[----:B------:R-:W-:Y:S02]  /*1d00*/  UIADD3 UR4, UR43, 0x1, URZ ;  /* 0x000000012b047890 */ /* 0x000fe4000fffe03f */
[----:B------:R-:W-:Y:S02]  /*1d10*/  MOV R3, UR43 ;  /* 0x0000002b00037c02 */ /* 0x000fe40008000f00 */
[----:B------:R-:W-:-:S04]  /*1d20*/  UISETP.NE.AND UP0, UPT, UR4, 0x4, UPT ;  /* 0x000000040400788c */ /* 0x000fc8000bf05270 */
[----:B------:R-:W-:Y:S02]  /*1d30*/  USEL UR5, URZ, 0x1, UP0 ;  /* 0x000000013f057887 */ /* 0x000fe40008000000 */
[----:B------:R-:W-:Y:S02]  /*1d40*/  USEL UR10, UR4, URZ, UP0 ;  /* 0x0000003f040a7287 */ /* 0x000fe40008000000 */
[----:B------:R-:W-:-:S06]  /*1d50*/  ULOP3.LUT UR5, UR42, UR5, URZ, 0x3c, !UPT ;  /* 0x000000052a057292 */ /* 0x000fcc000f8e3c3f */
[----:B------:R-:W-:-:S07]  /*1d60*/  IMAD.U32 R6, RZ, RZ, UR5 ;  /* 0x00000005ff067e24 */ /* 0x000fce000f8e00ff */
.L_x_35:
[----:B------:R-:W-:Y:S05]  /*1d70*/  @!P0 BRA `(.L_x_29) ;  /* 0x0000000000048947 */ /* 0x000fea0003800000 */
[----:B-1----:R-:W-:Y:S01]  /*1d80*/  BPT.TRAP 0x1 ;  /* 0x000000040000795c */ /* 0x002fe20000300000 */
.L_x_29:
[----:B------:R-:W-:Y:S01]  /*1d90*/  ULEA UR4, UR10, UR45, 0x3 ;  /* 0x0000002d0a047291 */ /* 0x000fe2000f8e183f */
[----:B------:R-:W-:-:S08]  /*1da0*/  SHF.L.U32 R4, R6, 0x1f, RZ ;  /* 0x0000001f06047819 */ /* 0x000fd000000006ff */
[----:B------:R2:W3:Y:S01]  /*1db0*/  SYNCS.PHASECHK.TRANS64.TRYWAIT P1, [UR4], R4 ;  /* 0x00000004ff0075a7 */ /* 0x0004e20008020144 */
[----:B------:R-:W-:Y:S05]  /*1dc0*/  @!P0 BRA `(.L_x_30) ;  /* 0x0000000000048947 */ /* 0x000fea0003800000 */
[----:B-1----:R-:W-:Y:S01]  /*1dd0*/  BPT.TRAP 0x1 ;  /* 0x000000040000795c */ /* 0x002fe20000300000 */
.L_x_30:
[----:B---3--:R-:W-:Y:S05]  /*1de0*/  @P1 BRA `(.L_x_31) ;  /* 0x0000000000081947 */ /* 0x008fea0003800000 */
[----:B------:R-:W3:Y:S02]  /*1df0*/  SYNCS.PHASECHK.TRANS64.TRYWAIT P1, [UR4], R4 ;  /* 0x00000004ff0075a7 */ /* 0x000ee40008020144 */
[----:B---3--:R-:W-:Y:S05]  /*1e00*/  @!P1 BRA `(.L_x_32) ;  /* 0x0000008000609947 */ /* 0x008fea0003800000 */
.L_x_31:
[----:B------:R-:W-:Y:S01]  /*1e10*/  ULEA UR11, UR10, UR8, 0xa ;  /* 0x000000080a0b7291 */ /* 0x000fe2000f8e503f */
[----:B------:R-:W-:Y:S01]  /*1e20*/  WARPGROUP.ARRIVE ;  /* 0x00000000000079c5 */ /* 0x000fe20000000000 */
[----:B------:R-:W-:Y:S01]  /*1e30*/  ULEA UR12, UR10, UR9, 0xb ;  /* 0x000000090a0c7291 */ /* 0x000fe2000f8e583f */
[----:B------:R-:W-:Y:S01]  /*1e40*/  UMOV UR5, 0x40000040 ;  /* 0x4000004000057882 */ /* 0x000fe20000000000 */
[----:B------:R-:W-:-:S03]  /*1e50*/  UMOV UR7, 0x40000040 ;  /* 0x4000004000077882 */ /* 0x000fc60000000000 */
[----:B------:R-:W-:Y:S02]  /*1e60*/  UMOV UR4, UR11 ;  /* 0x0000000b00047c82 */ /* 0x000fe40008000000 */
[----:B------:R-:W-:Y:S02]  /*1e70*/  UMOV UR6, UR12 ;  /* 0x0000000c00067c82 */ /* 0x000fe40008000000 */
[----:B------:R-:W-:Y:S01]  /*1e80*/  HGMMA.64x256x16.F32 R24, gdesc[UR4], R24, gsb0 ;  /* 0x03e00000041879f0 */ /* 0x000fe20008000818 */
[----:B------:R-:W-:Y:S02]  /*1e90*/  UIADD3 UR4, UR11, 0x2, URZ ;  /* 0x000000020b047890 */ /* 0x000fe4000fffe03f */
[----:B------:R-:W-:Y:S01]  /*1ea0*/  UIADD3 UR6, UR12, 0x2, URZ ;  /* 0x000000020c067890 */ /* 0x000fe2000fffe03f */
[----:B------:R-:W-:Y:S01]  /*1eb0*/  UMOV UR5, 0x40000040 ;  /* 0x4000004000057882 */ /* 0x000fe20000000000 */
[----:B------:R-:W-:Y:S01]  /*1ec0*/  UMOV UR7, 0x40000040 ;  /* 0x4000004000077882 */ /* 0x000fe20000000000 */
[----:B------:R-:W-:-:S02]  /*1ed0*/  WARPGROUP.DEPBAR.LE gsb0, 0x0 ;  /* 0x00008000000079c5 */ /* 0x000fc40000010000 */
        /* <DEDUP_REMOVED lines=21> */
[----:B-1----:R-:W-:Y:S01]  /*2030*/  BPT.TRAP 0x1 ;  /* 0x000000040000795c */ /* 0x002fe20000300000 */
.L_x_33:
[----:B------:R-:W-:-:S13]  /*2040*/  ISETP.NE.AND P1, PT, R152, RZ, PT ;  /* 0x000000ff9800720c */ /* 0x000fda0003f25270 */
[----:B--23--:R-:W-:-:S05]  /*2050*/  @P1 LEA R4, R3, UR45, 0x3 ;  /* 0x0000002d03041c11 */ /* 0x00cfca000f8e18ff */
[----:B------:R-:W-:-:S05]  /*2060*/  @P1 VIADD R4, R4, 0x20 ;  /* 0x0000002004041836 */ /* 0x000fca0000000000 */
[----:B------:R-:W-:-:S04]  /*2070*/  @P1 PRMT R4, R153, 0x654, R4 ;  /* 0x0000065499041816 */ /* 0x000fc80000000004 */
[----:B------:R2:W-:Y:S01]  /*2080*/  @P1 SYNCS.ARRIVE.TRANS64.RED.A1T0 RZ, [R4+URZ], RZ ;  /* 0x000000ff04ff19a7 */ /* 0x0005e2000810043f */
[----:B------:R-:W-:-:S13]  /*2090*/  ISETP.GT.U32.AND P1, PT, R22, 0x1, PT ;  /* 0x000000011600780c */ /* 0x000fda0003f24070 */
[----:B--2---:R-:W-:Y:S05]  /*20a0*/  @P1 BRA `(.L_x_34) ;  /* 0x0000000000041947 */ /* 0x004fea0003800000 */
[----:B-1----:R-:W-:Y:S01]  /*20b0*/  BPT.TRAP 0x1 ;  /* 0x000000040000795c */ /* 0x002fe20000300000 */
.L_x_34:
[----:B------:R-:W-:Y:S01]  /*20c0*/  UIADD3 UR10, UR10, 0x1, URZ ;  /* 0x000000010a0a7890 */ /* 0x000fe2000fffe03f */
[C---:B------:R-:W-:Y:S01]  /*20d0*/  ISETP.GT.AND P2, PT, R0.reuse, 0x1, PT ;  /* 0x000000010000780c */ /* 0x040fe20003f44270 */
[----:B------:R-:W-:Y:S01]  /*20e0*/  VIADD R0, R0, 0xffffffff ;  /* 0xffffffff00007836 */ /* 0x000fe20000000000 */
[----:B------:R-:W-:Y:S01]  /*20f0*/  IADD3 R3, R3, 0x1, RZ ;  /* 0x0000000103037810 */ /* 0x000fe20007ffe0ff */
[----:B------:R-:W-:-:S03]  /*2100*/  UISETP.NE.AND UP0, UPT, UR10, 0x4, UPT ;  /* 0x000000040a00788c */ /* 0x000fc6000bf05270 */
[C---:B------:R-:W-:Y:S01]  /*2110*/  ISETP.NE.AND P1, PT, R3.reuse, 0x4, PT ;  /* 0x000000040300780c */ /* 0x040fe20003f25270 */
[----:B------:R-:W-:Y:S02]  /*2120*/  USEL UR4, URZ, 0x1, UP0 ;  /* 0x000000013f047887 */ /* 0x000fe40008000000 */
[----:B------:R-:W-:Y:S01]  /*2130*/  USEL UR10, UR10, URZ, UP0 ;  /* 0x0000003f0a0a7287 */ /* 0x000fe20008000000 */
[----:B------:R-:W-:-:S03]  /*2140*/  SEL R3, R3, RZ, P1 ;  /* 0x000000ff03037207 */ /* 0x000fc60000800000 */
[----:B------:R-:W-:Y:S01]  /*2150*/  LOP3.LUT R6, R6, UR4, RZ, 0x3c, !PT ;  /* 0x0000000406067c12 */ /* 0x000fe2000f8e3cff */
[----:B------:R-:W-:Y:S07]  /*2160*/  @P2 BRA `(.L_x_35) ;  /* 0xfffffffc00002947 */ /* 0x000fee000383ffff */
.L_x_28:
[----:B------:R-:W2:Y:S02]  /*2170*/  LDC R0, c[0x0][0x28c] ;  /* 0x0000a300ff007b82 */ /* 0x000ea40000000800 */
[----:B--2---:R-:W-:-:S13]  /*2180*/  ISETP.GE.AND P1, PT, R0, 0x1, PT ;  /* 0x000000010000780c */ /* 0x004fda0003f26270 */
[----:B------:R-:W-:Y:S05]  /*2190*/  @!P1 BRA `(.L_x_36) ;  /* 0x0000000000449947 */ /* 0x000fea0003800000 */
[----:B------:R-:W-:Y:S05]  /*21a0*/  @!P0 BRA `(.L_x_37) ;  /* 0x0000000000048947 */ /* 0x000fea0003800000 */
[----:B-1----:R-:W-:Y:S01]  /*21b0*/  BPT.TRAP 0x1 ;  /* 0x000000040000795c */ /* 0x002fe20000300000 */
.L_x_37:
[----:B------:R-:W-:Y:S01]  /*21c0*/  ISETP.NE.AND P0, PT, R152, RZ, PT ;  /* 0x000000ff9800720c */ /* 0x000fe20003f05270 */
[----:B------:R-:W-:Y:S01]  /*21d0*/  UISETP.LT.AND UP1, UPT, UR44, 0x1, UPT ;  /* 0x000000012c00788c */ /* 0x000fe2000bf21270 */
[----:B------:R-:W-:-:S11]  /*21e0*/  IMAD.U32 R3, RZ, RZ, UR45 ;  /* 0x0000002dff037e24 */ /* 0x000fd6000f8e00ff */
[----:B------:R-:W-:-:S05]  /*21f0*/  VOTEU.ANY UP0, P0 ;  /* 0x00000000003f7886 */ /* 0x000fca0000000100 */
[----:B------:R-:W-:-:S04]  /*2200*/  @UP0 USEL UR4, UR44, 0x1, UP1 ;  /* 0x000000012c040887 */ /* 0x000fc80008800000 */
[----:B------:R-:W-:-:S06]  /*2210*/  @UP0 UIADD3 UR4, UR43, UR44, -UR4 ;  /* 0x0000002c2b040290 */ /* 0x000fcc000fffe804 */
[----:B------:R-:W-:-:S05]  /*2220*/  IMAD.U32 R0, RZ, RZ, UR4 ;  /* 0x00000004ff007e24 */ /* 0x000fca000f8e00ff */
[----:B------:R-:W-:-:S04]  /*2230*/  @P0 SHF.L.U32 R0, R0, 0x3, RZ ;  /* 0x0000000300000819 */ /* 0x000fc800000006ff */
[----:B------:R-:W-:-:S04]  /*2240*/  @P0 LOP3.LUT R0, R0, 0x18, RZ, 0xc0, !PT ;  /* 0x0000001800000812 */ /* 0x000fc800078ec0ff */
[----:B------:R-:W-:-:S04]  /*2250*/  @P0 IADD3 R0, R3, 0x20, R0 ;  /* 0x0000002003000810 */ /* 0x000fc80007ffe000 */
[----:B------:R-:W-:-:S04]  /*2260*/  @P0 PRMT R0, R153, 0x654, R0 ;  /* 0x0000065499000816 */ /* 0x000fc80000000000 */
[----:B------:R2:W-:Y:S01]  /*2270*/  @P0 SYNCS.ARRIVE.TRANS64.RED.A1T0 RZ, [R0+URZ], RZ ;  /* 0x000000ff00ff09a7 */ /* 0x0005e2000810043f */
[----:B------:R-:W-:-:S13]  /*2280*/  ISETP.GT.U32.AND P0, PT, R22, 0x1, PT ;  /* 0x000000011600780c */ /* 0x000fda0003f04070 */
[----:B--2---:R-:W-:Y:S05]  /*2290*/  @P0 BRA `(.L_x_36) ;  /* 0x0000000000040947 */ /* 0x004fea0003800000 */
[----:B-1----:R-:W-:Y:S01]  /*22a0*/  BPT.TRAP 0x1 ;  /* 0x000000040000795c */ /* 0x002fe20000300000 */
.L_x_36:
[----:B------:R-:W-:Y:S01]  /*22b0*/  UIADD3 UR4, UR45, 0x200, URZ ;  /* 0x000002002d047890 */ /* 0x000fe2000fffe03f */
[----:B------:R-:W-:Y:S02]  /*22c0*/  R2UR UR54, R156 ;  /* 0x000000009c3672ca */ /* 0x000fe400000e0000 */
[----:B------:R-:W-:Y:S01]  /*22d0*/  R2UR UR53, R155 ;  /* 0x000000009b3572ca */ /* 0x000fe200000e0000 */
[----:B------:R-:W-:-:S06]  /*22e0*/  ULOP3.LUT UP0, URZ, UR4, 0x1bf, URZ, 0xc0, !UPT ;  /* 0x000001bf043f7892 */ /* 0x000fcc000f80c03f */
[----:B------:R-:W-:-:S04]  /*22f0*/  PLOP3.LUT P0, PT, PT, PT, UP0, 0x80, 0x0 ;  /* 0x000000000000781c */ /* 0x000fc80003f0f008 */
[----:B------:R-:W-:Y:S02]  /*2300*/  USHF.L.U32 UR54, UR54, 0x7, URZ ;  /* 0x0000000736367899 */ /* 0x000fe4000800063f */
[----:B------:R-:W-:-:S07]  /*2310*/  USHF.L.U32 UR53, UR53, 0x8, URZ ;  /* 0x0000000835357899 */ /* 0x000fce000800063f */
[----:B------:R-:W-:Y:S05]  /*2320*/  @!P0 BRA `(.L_x_38) ;  /* 0x00000000007c8947 */ /* 0x000fea0003800000 */
[----:B------:R-:W-:Y:S01]  /*2330*/  MOV R23, 0x0 ;  /* 0x0000000000177802 */ /* 0x000fe20000000f00 */
[----:B------:R-:W-:Y:S01]  /*2340*/  ULDC.64 UR4, c[0x4][0x80] ;  /* 0x0100200000047ab9 */ /* 0x000fe20000000a00 */
[----:B------:R-:W-:Y:S01]  /*2350*/  ULDC.64 UR6, c[0x4][0x10] ;  /* 0x0100040000067ab9 */ /* 0x000fe20000000a00 */
[----:B------:R-:W-:Y:S01]  /*2360*/  IMAD.U32 R4, RZ, RZ, UR4 ;  /* 0x00000004ff047e24 */ /* 0x000fe2000f8e00ff */
[----:B------:R2:W3:Y:S01]  /*2370*/  LDC.64 R14, c[0x4][R23] ;  /* 0x01000000170e7b82 */ /* 0x0004e20000000a00 */
[----:B------:R-:W-:Y:S01]  /*2380*/  MOV R5, UR5 ;  /* 0x0000000500057c02 */ /* 0x000fe20008000f00 */
[----:B------:R-:W-:Y:S01]  /*2390*/  ULDC.64 UR4, c[0x4][0x88] ;  /* 0x0100220000047ab9 */ /* 0x000fe20000000a00 */
[----:B------:R-:W-:Y:S01]  /*23a0*/  MOV R10, UR6 ;  /* 0x00000006000a7c02 */ /* 0x000fe20008000f00 */
[----:B------:R-:W-:Y:S01]  /*23b0*/  IMAD.U32 R6, RZ, RZ, UR4 ;  /* 0x00000004ff067e24 */ /* 0x000fe2000f8e00ff */
[----:B------:R-:W-:Y:S01]  /*23c0*/  MOV R12, 0x1 ;  /* 0x00000001000c7802 */ /* 0x000fe20000000f00 */
[----:B------:R-:W-:-:S02]  /*23d0*/  IMAD.U32 R7, RZ, RZ, UR5 ;  /* 0x00000005ff077e24 */ /* 0x000fc4000f8e00ff */
[----:B------:R-:W-:Y:S02]  /*23e0*/  IMAD.U32 R11, RZ, RZ, UR7 ;  /* 0x00000007ff0b7e24 */ /* 0x000fe4000f8e00ff */
[----:B------:R-:W-:Y:S02]  /*23f0*/  IMAD.MOV.U32 R8, RZ, RZ, 0x70 ;  /* 0x00000070ff087424 */ /* 0x000fe400078e00ff */
[----:B--2---:R-:W-:-:S07]  /*2400*/  IMAD.MOV.U32 R13, RZ, RZ, RZ ;  /* 0x000000ffff0d7224 */ /* 0x004fce00078e00ff */
[----:B------:R-:W-:-:S07]  /*2410*/  LEPC R20, `(.L_x_39) ;  /* 0x000000001014794e */ /* 0x000fce0000000000 */
[----:B-1-3--:R-:W-:Y:S05]  /*2420*/  CALL.ABS.NOINC R14 ;  /* 0x000000000e007343 */ /* 0x00afea0003c00000 */
.L_x_39:
[----:B------:R1:W2:Y:S01]  /*2430*/  LDC.64 R14, c[0x4][R23] ;  /* 0x01000000170e7b82 */ /* 0x0002a20000000a00 */
[----:B------:R-:W-:Y:S01]  /*2440*/  ULDC.64 UR4, c[0x4][0x80] ;  /* 0x0100200000047ab9 */ /* 0x000fe20000000a00 */
[----:B------:R-:W-:Y:S01]  /*2450*/  ULDC.64 UR6, c[0x4][0x10] ;  /* 0x0100040000067ab9 */ /* 0x000fe20000000a00 */
[----:B------:R-:W-:Y:S01]  /*2460*/  IMAD.U32 R4, RZ, RZ, UR4 ;  /* 0x00000004ff047e24 */ /* 0x000fe2000f8e00ff */
[----:B------:R-:W-:Y:S01]  /*2470*/  MOV R5, UR5 ;  /* 0x0000000500057c02 */ /* 0x000fe20008000f00 */
[----:B------:R-:W-:Y:S01]  /*2480*/  ULDC.64 UR4, c[0x4][0x88] ;  /* 0x0100220000047ab9 */ /* 0x000fe20000000a00 */
[----:B------:R-:W-:Y:S01]  /*2490*/  MOV R10, UR6 ;  /* 0x00000006000a7c02 */ /* 0x000fe20008000f00 */
[----:B------:R-:W-:Y:S01]  /*24a0*/  IMAD.U32 R6, RZ, RZ, UR4 ;  /* 0x00000004ff067e24 */ /* 0x000fe2000f8e00ff */
[----:B------:R-:W-:Y:S01]  /*24b0*/  MOV R12, 0x1 ;  /* 0x00000001000c7802 */ /* 0x000fe20000000f00 */
[----:B------:R-:W-:Y:S02]  /*24c0*/  IMAD.U32 R7, RZ, RZ, UR5 ;  /* 0x00000005ff077e24 */ /* 0x000fe4000f8e00ff */
[----:B------:R-:W-:-:S02]  /*24d0*/  IMAD.U32 R11, RZ, RZ, UR7 ;  /* 0x00000007ff0b7e24 */ /* 0x000fc4000f8e00ff */
[----:B------:R-:W-:Y:S02]  /*24e0*/  IMAD.MOV.U32 R8, RZ, RZ, 0x70 ;  /* 0x00000070ff087424 */ /* 0x000fe400078e00ff */
[----:B-1----:R-:W-:-:S07]  /*24f0*/  IMAD.MOV.U32 R13, RZ, RZ, RZ ;  /* 0x000000ffff0d7224 */ /* 0x002fce00078e00ff */
[----:B------:R-:W-:-:S07]  /*2500*/  LEPC R20, `(.L_x_38) ;  /* 0x000000001014794e */ /* 0x000fce0000000000 */
[----:B--2---:R-:W-:Y:S05]  /*2510*/  CALL.ABS.NOINC R14 ;  /* 0x000000000e007343 */ /* 0x004fea0003c00000 */
.L_x_38:
[----:B------:R-:W2:Y:S01]  /*2520*/  LDC R4, c[0x0][0x288] ;  /* 0x0000a200ff047b82 */ /* 0x000ea20000000800 */
[----:B------:R-:W-:Y:S01]  /*2530*/  ULDC.64 UR4, c[0x0][0x590] ;  /* 0x0001640000047ab9 */ /* 0x000fe20000000a00 */
[----:B------:R-:W-:Y:S01]  /*2540*/  SHF.R.U32.HI R0, RZ, 0x2, R18 ;  /* 0x00000002ff007819 */ /* 0x000fe20000011612 */
[----:B------:R-:W-:Y:S01]  /*2550*/  IMAD.U32 R166, RZ, RZ, UR4 ;  /* 0x00000004ffa67e24 */ /* 0x000fe2000f8e00ff */
[----:B------:R-:W-:Y:S01]  /*2560*/  MOV R167, UR5 ;  /* 0x0000000500a77c02 */ /* 0x000fe20008000f00 */
[----:B------:R-:W-:Y:S01]  /*2570*/  ULDC UR4, c[0x0][0x284] ;  /* 0x0000a10000047ab9 */ /* 0x000fe20000000800 */
[----:B------:R-:W-:Y:S02]  /*2580*/  LOP3.LUT R6, R18, 0xe0, RZ, 0xc0, !PT ;  /* 0x000000e012067812 */ /* 0x000fe400078ec0ff */
[----:B------:R-:W-:Y:S02]  /*2590*/  ISETP.NE.U32.AND P0, PT, R166, RZ, PT ;  /* 0x000000ffa600720c */ /* 0x000fe40003f05070 */
[----:B------:R-:W-:-:S02]  /*25a0*/  LOP3.LUT R3, R18, 0x3, RZ, 0xc0, !PT ;  /* 0x0000000312037812 */ /* 0x000fc400078ec0ff */
[----:B------:R-:W-:Y:S02]  /*25b0*/  ISETP.NE.AND.EX P0, PT, R167, RZ, PT, P0 ;  /* 0x000000ffa700720c */ /* 0x000fe40003f05300 */
[----:B------:R-:W-:Y:S02]  /*25c0*/  LOP3.LUT R9, R0, 0x7, RZ, 0xc0, !PT ;  /* 0x0000000700097812 */ /* 0x000fe400078ec0ff */
[----:B------:R-:W-:Y:S01]  /*25d0*/  SHF.R.U32.HI R0, RZ, 0x1, R6 ;  /* 0x00000001ff007819 */ /* 0x000fe20000011606 */
[----:B--2---:R-:W-:-:S03]  /*25e0*/  IMAD R4, R3, -0x2, R4 ;  /* 0xfffffffe03047824 */ /* 0x004fc600078e0204 */
[----:B------:R-:W-:Y:S01]  /*25f0*/  IADD3 R3, -R0, UR4, -R9 ;  /* 0x0000000400037c10 */ /* 0x000fe2000fffe909 */
[----:B------:R-:W-:-:S04]  /*2600*/  IMAD R155, R155, -0x100, R4 ;  /* 0xffffff009b9b7824 */ /* 0x000fc800078e0204 */
[----:B------:R-:W-:Y:S01]  /*2610*/  IMAD R156, R156, -0x80, R3 ;  /* 0xffffff809c9c7824 */ /* 0x000fe200078e0203 */
[----:B------:R-:W-:Y:S06]  /*2620*/  @!P0 BRA `(.L_x_40) ;  /* 0x0000000000548947 */ /* 0x000fec0003800000 */
[----:B------:R-:W-:Y:S02]  /*2630*/  ULDC.64 UR4, c[0x0][0x588] ;  /* 0x0001620000047ab9 */ /* 0x000fe40000000a00 */
[----:B------:R-:W-:-:S04]  /*2640*/  ISETP.NE.U32.AND P1, PT, RZ, UR4, PT ;  /* 0x00000004ff007c0c */ /* 0x000fc8000bf25070 */
[----:B------:R-:W-:-:S13]  /*2650*/  ISETP.NE.AND.EX P1, PT, RZ, UR5, PT, P1 ;  /* 0x00000005ff007c0c */ /* 0x000fda000bf25310 */
[----:B------:R-:W-:Y:S05]  /*2660*/  @!P1 BRA `(.L_x_41) ;  /* 0x0000000000289947 */ /* 0x000fea0003800000 */
[----:B------:R-:W2:Y:S01]  /*2670*/  LDC.64 R4, c[0x0][0x588] ;  /* 0x00016200ff047b82 */ /* 0x000ea20000000a00 */
[----:B------:R-:W-:-:S04]  /*2680*/  IMAD R3, R166, UR55, RZ ;  /* 0x00000037a6037c24 */ /* 0x000fc8000f8e02ff */
[----:B--2---:R-:W-:-:S05]  /*2690*/  IMAD.WIDE R4, R3, 0x4, R4 ;  /* 0x0000000403047825 */ /* 0x004fca00078e0204 */
[----:B------:R-:W2:Y:S01]  /*26a0*/  LDG.E R164, desc[UR48][R4.64] ;  /* 0x0000003004a47981 */ /* 0x000ea2000c1e1900 */
[----:B------:R-:W-:Y:S01]  /*26b0*/  IMAD.MOV.U32 R154, RZ, RZ, 0x1 ;  /* 0x00000001ff9a7424 */ /* 0x000fe200078e00ff */
[----:B------:R-:W-:Y:S01]  /*26c0*/  MOV R159, 0x1 ;  /* 0x00000001009f7802 */ /* 0x000fe20000000f00 */
[----:B------:R-:W-:Y:S02]  /*26d0*/  IMAD.MOV.U32 R160, RZ, RZ, 0x1 ;  /* 0x00000001ffa07424 */ /* 0x000fe400078e00ff */
[--C-:B--2---:R-:W-:Y:S02]  /*26e0*/  IMAD.MOV.U32 R161, RZ, RZ, R164.reuse ;  /* 0x000000ffffa17224 */ /* 0x104fe400078e00a4 */
[----:B------:R-:W-:Y:S01]  /*26f0*/  IMAD.MOV.U32 R158, RZ, RZ, R164 ;  /* 0x000000ffff9e7224 */ /* 0x000fe200078e00a4 */
[----:B------:R-:W-:Y:S06]  /*2700*/  BRA `(.L_x_40) ;  /* 0x00000000001c7947 */ /* 0x000fec0003800000 */
.L_x_41:
[----:B------:R-:W-:Y:S01]  /*2710*/  ULDC UR4, c[0x0][0x580] ;  /* 0x0001600000047ab9 */ /* 0x000fe20000000800 */
[----:B------:R-:W-:Y:S01]  /*2720*/  MOV R154, 0x1 ;  /* 0x00000001009a7802 */ /* 0x000fe20000000f00 */
[----:B------:R-:W-:Y:S01]  /*2730*/  IMAD.MOV.U32 R160, RZ, RZ, 0x1 ;  /* 0x00000001ffa07424 */ /* 0x000fe200078e00ff */
[----:B------:R-:W-:Y:S01]  /*2740*/  MOV R164, UR4 ;  /* 0x0000000400a47c02 */ /* 0x000fe20008000f00 */
[----:B------:R-:W-:Y:S02]  /*2750*/  IMAD.MOV.U32 R159, RZ, RZ, 0x1 ;  /* 0x00000001ff9f7424 */ /* 0x000fe400078e00ff */
[----:B------:R-:W-:Y:S02]  /*2760*/  IMAD.U32 R161, RZ, RZ, UR4 ;  /* 0x00000004ffa17e24 */ /* 0x000fe4000f8e00ff */
[----:B------:R-:W-:-:S07]  /*2770*/  IMAD.U32 R158, RZ, RZ, UR4 ;  /* 0x00000004ff9e7e24 */ /* 0x000fce000f8e00ff */
.L_x_40:
[----:B------:R-:W2:Y:S02]  /*2780*/  LDC.64 R10, c[0x0][0x5b0] ;  /* 0x00016c00ff0a7b82 */ /* 0x000ea40000000a00 */
[----:B--2---:R-:W-:-:S04]  /*2790*/  ISETP.NE.U32.AND P1, PT, R10, RZ, PT ;  /* 0x000000ff0a00720c */ /* 0x004fc80003f25070 */
[----:B------:R-:W-:-:S13]  /*27a0*/  ISETP.NE.AND.EX P1, PT, R11, RZ, PT, P1 ;  /* 0x000000ff0b00720c */ /* 0x000fda0003f25310 */
[----:B------:R-:W-:Y:S05]  /*27b0*/  @!P1 BRA `(.L_x_42) ;  /* 0x00000000002c9947 */ /* 0x000fea0003800000 */
[----:B------:R-:W-:Y:S02]  /*27c0*/  ULDC.64 UR4, c[0x0][0x5a8] ;  /* 0x00016a0000047ab9 */ /* 0x000fe40000000a00 */
[----:B------:R-:W-:-:S04]  /*27d0*/  ISETP.NE.U32.AND P1, PT, RZ, UR4, PT ;  /* 0x00000004ff007c0c */ /* 0x000fc8000bf25070 */
[----:B------:R-:W-:-:S13]  /*27e0*/  ISETP.NE.AND.EX P1, PT, RZ, UR5, PT, P1 ;  /* 0x00000005ff007c0c */ /* 0x000fda000bf25310 */
[----:B------:R-:W-:Y:S05]  /*27f0*/  @!P1 BRA `(.L_x_43) ;  /* 0x0000000000149947 */ /* 0x000fea0003800000 */
[----:B------:R-:W2:Y:S01]  /*2800*/  LDC.64 R4, c[0x0][0x5a8] ;  /* 0x00016a00ff047b82 */ /* 0x000ea20000000a00 */
[----:B------:R-:W-:-:S04]  /*2810*/  IMAD R3, R10, UR55, RZ ;  /* 0x000000370a037c24 */ /* 0x000fc8000f8e02ff */
[----:B--2---:R-:W-:-:S05]  /*2820*/  IMAD.WIDE R4, R3, 0x4, R4 ;  /* 0x0000000403047825 */ /* 0x004fca00078e0204 */
[----:B------:R2:W5:Y:S01]  /*2830*/  LDG.E R162, desc[UR48][R4.64] ;  /* 0x0000003004a27981 */ /* 0x000562000c1e1900 */
[----:B------:R-:W-:Y:S05]  /*2840*/  BRA `(.L_x_42) ;  /* 0x0000000000087947 */ /* 0x000fea0003800000 */
.L_x_43:
[----:B------:R-:W-:Y:S02]  /*2850*/  ULDC UR4, c[0x0][0x5a0] ;  /* 0x0001680000047ab9 */ /* 0x000fe40000000800 */
[----:B------:R-:W-:-:S07]  /*2860*/  MOV R162, UR4 ;  /* 0x0000000400a27c02 */ /* 0x000fce0008000f00 */
.L_x_42:
[----:B------:R-:W3:Y:S01]  /*2870*/  LDC.64 R10, c[0x0][0x5c0] ;  /* 0x00017000ff0a7b82 */ /* 0x000ee20000000a00 */
[----:B------:R-:W-:Y:S01]  /*2880*/  ULDC.64 UR4, c[0x0][0x588] ;  /* 0x0001620000047ab9 */ /* 0x000fe20000000a00 */
[----:B------:R-:W-:Y:S02]  /*2890*/  ISETP.EQ.U32.AND P4, PT, R166, RZ, PT ;  /* 0x000000ffa600720c */ /* 0x000fe40003f82070 */
[----:B------:R-:W-:Y:S02]  /*28a0*/  ISETP.NE.U32.AND P3, PT, RZ, UR4, PT ;  /* 0x00000004ff007c0c */ /* 0x000fe4000bf65070 */
[----:B------:R-:W-:Y:S02]  /*28b0*/  LOP3.LUT P5, RZ, R159, 0xff, RZ, 0xc0, !PT ;  /* 0x000000ff9fff7812 */ /* 0x000fe400078ac0ff */
[----:B------:R-:W4:Y:S01]  /*28c0*/  LDC R23, c[0x0][0x5c8] ;  /* 0x00017200ff177b82 */ /* 0x000f220000000800 */
[----:B------:R-:W-:Y:S02]  /*28d0*/  ISETP.NE.AND.EX P3, PT, RZ, UR5, PT, P3 ;  /* 0x00000005ff007c0c */ /* 0x000fe4000bf65330 */
[----:B------:R-:W-:-:S02]  /*28e0*/  FSEL R3, R158, R161, !P5 ;  /* 0x000000a19e037208 */ /* 0x000fc40006800000 */
[----:B------:R-:W-:Y:S02]  /*28f0*/  ISETP.EQ.OR.EX P4, PT, R167, RZ, !P3, P4 ;  /* 0x000000ffa700720c */ /* 0x000fe40005f82740 */
[----:B------:R-:W-:Y:S02]  /*2900*/  PLOP3.LUT P1, PT, PT, PT, PT, 0x8, 0x0 ;  /* 0x000000000000781c */ /* 0x000fe40003f2e170 */
[----:B------:R-:W-:Y:S02]  /*2910*/  PLOP3.LUT P3, PT, P3, PT, PT, 0x8, 0x0 ;  /* 0x000000000000781c */ /* 0x000fe40001f6e170 */
[C---:B------:R-:W-:Y:S02]  /*2920*/  FSEL R161, R164.reuse, R161, !P0 ;  /* 0x000000a1a4a17208 */ /* 0x040fe40004000000 */
[----:B------:R-:W-:Y:S02]  /*2930*/  FSEL R0, R164, R3, !P0 ;  /* 0x00000003a4007208 */ /* 0x000fe40004000000 */
[----:B---3--:R-:W-:-:S04]  /*2940*/  ISETP.NE.U32.AND P2, PT, R10, RZ, PT ;  /* 0x000000ff0a00720c */ /* 0x008fc80003f45070 */
[----:B------:R-:W-:-:S04]  /*2950*/  ISETP.NE.AND.EX P2, PT, R11, RZ, PT, P2 ;  /* 0x000000ff0b00720c */ /* 0x000fc80003f45320 */
[----:B----4-:R-:W-:Y:S01]  /*2960*/  FSEL R23, R23, RZ, !P2 ;  /* 0x000000ff17177208 */ /* 0x010fe20005000000 */
[----:B------:R-:W-:Y:S08]  /*2970*/  @!P4 BRA `(.L_x_44) ;  /* 0x00000000003cc947 */ /* 0x000ff00003800000 */
[----:B------:R-:W-:Y:S04]  /*2980*/  BSSY B0, `(.L_x_44) ;  /* 0x000000e000007945 */ /* 0x000fe80003800000 */
[----:B------:R-:W-:Y:S05]  /*2990*/  @!P0 BRA `(.L_x_45) ;  /* 0x0000000000248947 */ /* 0x000fea0003800000 */
[----:B------:R-:W-:Y:S02]  /*29a0*/  LOP3.LUT P4, RZ, R160, 0xff, RZ, 0xc0, !PT ;  /* 0x000000ffa0ff7812 */ /* 0x000fe4000788c0ff */
[----:B------:R-:W-:Y:S02]  /*29b0*/  PLOP3.LUT P1, PT, P3, PT, PT, 0x80, 0x0 ;  /* 0x000000000000781c */ /* 0x000fe40001f2f070 */
[----:B------:R-:W-:-:S09]  /*29c0*/  PRMT R159, RZ, 0x7610, R159 ;  /* 0x00007610ff9f7816 */ /* 0x000fd2000000009f */
[----:B------:R-:W-:Y:S05]  /*29d0*/  @!P4 BRA `(.L_x_46) ;  /* 0x000000000020c947 */ /* 0x000fea0003800000 */
[----:B------:R-:W-:Y:S01]  /*29e0*/  FSETP.EQ.AND P1, PT, R164, RZ, PT ;  /* 0x000000ffa400720b */ /* 0x000fe20003f22000 */
[--C-:B------:R-:W-:Y:S01]  /*29f0*/  IMAD.MOV.U32 R161, RZ, RZ, R164.reuse ;  /* 0x000000ffffa17224 */ /* 0x100fe200078e00a4 */
[----:B------:R-:W-:Y:S01]  /*2a00*/  PRMT R159, R160, 0x7610, R159 ;  /* 0x00007610a09f7816 */ /* 0x000fe2000000009f */
[----:B------:R-:W-:Y:S01]  /*2a10*/  IMAD.MOV.U32 R0, RZ, RZ, R164 ;  /* 0x000000ffff007224 */ /* 0x000fe200078e00a4 */
[----:B------:R-:W-:Y:S09]  /*2a20*/  BRA `(.L_x_46) ;  /* 0x00000000000c7947 */ /* 0x000ff20003800000 */
.L_x_45:
[----:B------:R-:W-:Y:S01]  /*2a30*/  FSETP.EQ.AND P1, PT, R164, RZ, PT ;  /* 0x000000ffa400720b */ /* 0x000fe20003f22000 */
[----:B------:R-:W-:Y:S01]  /*2a40*/  IMAD.MOV.U32 R0, RZ, RZ, R164 ;  /* 0x000000ffff007224 */ /* 0x000fe200078e00a4 */
[----:B------:R-:W-:-:S11]  /*2a50*/  MOV R161, R164 ;  /* 0x000000a400a17202 */ /* 0x000fd60000000f00 */
.L_x_46:
[----:B-1----:R-:W-:Y:S05]  /*2a60*/  BSYNC B0 ;  /* 0x0000000000007941 */ /* 0x002fea0003800000 */
.L_x_44:
[----:B------:R-:W-:Y:S04]  /*2a70*/  BSSY B0, `(.L_x_47) ;  /* 0x000000f000007945 */ /* 0x000fe80003800000 */
[----:B------:R-:W-:Y:S05]  /*2a80*/  @!P0 BRA `(.L_x_48) ;  /* 0x0000000000288947 */ /* 0x000fea0003800000 */
[----:B------:R-:W-:Y:S02]  /*2a90*/  LOP3.LUT P0, RZ, R154, 0xff, RZ, 0xc0, !PT ;  /* 0x000000ff9aff7812 */ /* 0x000fe4000780c0ff */
[----:B------:R-:W-:Y:S02]  /*2aa0*/  PRMT R160, RZ, 0x7610, R160 ;  /* 0x00007610ffa07816 */ /* 0x000fe400000000a0 */
[----:B------:R-:W-:-:S09]  /*2ab0*/  PRMT R159, RZ, 0x7610, R159 ;  /* 0x00007610ff9f7816 */ /* 0x000fd2000000009f */
[----:B------:R-:W-:Y:S05]  /*2ac0*/  @!P0 BRA `(.L_x_49) ;  /* 0x0000000000248947 */ /* 0x000fea0003800000 */
[----:B------:R-:W-:Y:S01]  /*2ad0*/  FSETP.EQ.AND P3, PT, R164, RZ, PT ;  /* 0x000000ffa400720b */ /* 0x000fe20003f62000 */
[----:B------:R-:W-:Y:S01]  /*2ae0*/  IMAD.MOV.U32 R161, RZ, RZ, R164 ;  /* 0x000000ffffa17224 */ /* 0x000fe200078e00a4 */
[C---:B------:R-:W-:Y:S02]  /*2af0*/  PRMT R160, R154.reuse, 0x7610, R160 ;  /* 0x000076109aa07816 */ /* 0x040fe400000000a0 */
[----:B------:R-:W-:Y:S02]  /*2b00*/  PRMT R159, R154, 0x7610, R159 ;  /* 0x000076109a9f7816 */ /* 0x000fe4000000009f */
[----:B------:R-:W-:Y:S01]  /*2b10*/  MOV R0, R164 ;  /* 0x000000a400007202 */ /* 0x000fe20000000f00 */
[----:B------:R-:W-:Y:S06]  /*2b20*/  BRA `(.L_x_49) ;  /* 0x00000000000c7947 */ /* 0x000fec0003800000 */
.L_x_48:
[----:B------:R-:W-:Y:S01]  /*2b30*/  FSETP.EQ.AND P3, PT, R164, RZ, PT ;  /* 0x000000ffa400720b */ /* 0x000fe20003f62000 */
[--C-:B------:R-:W-:Y:S02]  /*2b40*/  IMAD.MOV.U32 R161, RZ, RZ, R164.reuse ;  /* 0x000000ffffa17224 */ /* 0x100fe400078e00a4 */
[----:B------:R-:W-:-:S10]  /*2b50*/  IMAD.MOV.U32 R0, RZ, RZ, R164 ;  /* 0x000000ffff007224 */ /* 0x000fd400078e00a4 */
.L_x_49:
[----:B-1----:R-:W-:Y:S05]  /*2b60*/  BSYNC B0 ;  /* 0x0000000000007941 */ /* 0x002fea0003800000 */
.L_x_47:
[----:B------:R-:W-:Y:S01]  /*2b70*/  MOV R3, RZ ;  /* 0x000000ff00037202 */ /* 0x000fe20000000f00 */
[----:B------:R-:W-:Y:S02]  /*2b80*/  IMAD.MOV.U32 R7, RZ, RZ, RZ ;  /* 0x000000ffff077224 */ /* 0x000fe400078e00ff */
[----:B------:R-:W-:Y:S01]  /*2b90*/  IMAD.MOV.U32 R21, RZ, RZ, R23 ;  /* 0x000000ffff157224 */ /* 0x000fe200078e0017 */
[----:B------:R-:W-:Y:S06]  /*2ba0*/  @!P2 BRA `(.L_x_50) ;  /* 0x00000000005ca947 */ /* 0x000fec0003800000 */
[----:B------:R-:W1:Y:S01]  /*2bb0*/  LDC.64 R12, c[0x0][0x5d0] ;  /* 0x00017400ff0c7b82 */ /* 0x000e620000000a00 */
[----:B------:R-:W-:Y:S01]  /*2bc0*/  SHF.R.U32.HI R6, RZ, 0x5, R6 ;  /* 0x00000005ff067819 */ /* 0x000fe20000011606 */
[----:B------:R-:W-:Y:S01]  /*2bd0*/  USHF.R.S32.HI UR4, URZ, 0x1f, UR55 ;  /* 0x0000001f3f047899 */ /* 0x000fe20008011437 */
[----:B------:R-:W-:Y:S02]  /*2be0*/  ISETP.GE.AND P0, PT, R155, 0x1, PT ;  /* 0x000000019b00780c */ /* 0x000fe40003f06270 */
[----:B--2---:R-:W-:Y:S02]  /*2bf0*/  SHF.L.U32 R4, R6, 0x4, RZ ;  /* 0x0000000406047819 */ /* 0x004fe400000006ff */
[----:B------:R-:W-:Y:S02]  /*2c00*/  ISETP.LT.OR P2, PT, R156, 0x1, !P0 ;  /* 0x000000019c00780c */ /* 0x000fe40004741670 */
[----:B------:R-:W-:Y:S02]  /*2c10*/  LOP3.LUT R4, R4, 0xfffffff0, R9, 0xe2, !PT ;  /* 0xfffffff004047812 */ /* 0x000fe400078ee209 */
[----:B------:R-:W-:-:S03]  /*2c20*/  ISETP.LT.OR P0, PT, R156, 0x9, !P0 ;  /* 0x000000099c00780c */ /* 0x000fc60004701670 */
[----:B------:R-:W-:-:S05]  /*2c30*/  VIADD R4, R4, UR54 ;  /* 0x0000003604047c36 */ /* 0x000fca0008000000 */
[--C-:B------:R-:W-:Y:S01]  /*2c40*/  SHF.R.S32.HI R5, RZ, 0x1f, R4.reuse ;  /* 0x0000001fff057819 */ /* 0x100fe20000011404 */
[C---:B-1----:R-:W-:Y:S02]  /*2c50*/  IMAD R6, R12.reuse, UR4, RZ ;  /* 0x000000040c067c24 */ /* 0x042fe4000f8e02ff */
[----:B------:R-:W-:-:S04]  /*2c60*/  IMAD.WIDE.U32 R4, R12, UR55, R4 ;  /* 0x000000370c047c25 */ /* 0x000fc8000f8e0004 */
[----:B------:R-:W-:Y:S01]  /*2c70*/  IMAD R9, R13, UR55, R6 ;  /* 0x000000370d097c24 */ /* 0x000fe2000f8e0206 */
[----:B------:R-:W-:-:S03]  /*2c80*/  LEA R8, P4, R4, R10, 0x1 ;  /* 0x0000000a04087211 */ /* 0x000fc600078808ff */
[----:B------:R-:W-:-:S05]  /*2c90*/  IMAD.IADD R5, R5, 0x1, R9 ;  /* 0x0000000105057824 */ /* 0x000fca00078e0209 */
[----:B------:R-:W-:-:S05]  /*2ca0*/  LEA.HI.X R9, R4, R11, R5, 0x1, P4 ;  /* 0x0000000b04097211 */ /* 0x000fca00020f0c05 */
[----:B------:R-:W2:Y:S04]  /*2cb0*/  @!P2 LDG.E.U16 R5, desc[UR48][R8.64] ;  /* 0x000000300805a981 */ /* 0x000ea8000c1e1500 */
[----:B------:R-:W3:Y:S01]  /*2cc0*/  @!P0 LDG.E.U16 R4, desc[UR48][R8.64+0x10] ;  /* 0x0000103008048981 */ /* 0x000ee2000c1e1500 */
[----:B------:R-:W-:Y:S02]  /*2cd0*/  MOV R23, RZ ;  /* 0x000000ff00177202 */ /* 0x000fe40000000f00 */
[----:B--2---:R-:W-:-:S04]  /*2ce0*/  @!P2 PRMT R23, R5, 0x5410, RZ ;  /* 0x000054100517a816 */ /* 0x004fc800000000ff */
[----:B---3--:R-:W-:-:S05]  /*2cf0*/  @!P0 PRMT R23, R23, 0x5410, R4 ;  /* 0x0000541017178816 */ /* 0x008fca0000000004 */
[--C-:B------:R-:W-:Y:S02]  /*2d00*/  HADD2.F32 R21, -RZ, R23.reuse.H0_H0 ;  /* 0x20000017ff157230 */ /* 0x100fe40000004100 */
[----:B------:R-:W-:-:S07]  /*2d10*/  HADD2.F32 R23, -RZ, R23.H1_H1 ;  /* 0x30000017ff177230 */ /* 0x000fce0000004100 */
.L_x_50:
[----:B------:R-:W-:Y:S01]  /*2d20*/  BSSY B0, `(.L_x_51) ;  /* 0x0000023000007945 */ /* 0x000fe20003800000 */
[----:B------:R-:W-:Y:S01]  /*2d30*/  IMAD.MOV.U32 R6, RZ, RZ, RZ ;  /* 0x000000ffff067224 */ /* 0x000fe200078e00ff */
[----:B--2---:R-:W-:Y:S02]  /*2d40*/  CS2R R4, SRZ ;  /* 0x0000000000047805 */ /* 0x004fe4000001ff00 */
[----:B------:R-:W-:Y:S02]  /*2d50*/  CS2R R10, SRZ ;  /* 0x00000000000a7805 */ /* 0x000fe4000001ff00 */
[----:B------:R-:W-:Y:S01]  /*2d60*/  CS2R R8, SRZ ;  /* 0x0000000000087805 */ /* 0x000fe2000001ff00 */
[----:B------:R-:W-:Y:S06]  /*2d70*/  @P1 BRA `(.L_x_52) ;  /* 0x0000000000741947 */ /* 0x000fec0003800000 */
[----:B------:R-:W-:-:S13]  /*2d80*/  ISETP.NE.AND P0, PT, R163, 0x3, PT ;  /* 0x00000003a300780c */ /* 0x000fda0003f05270 */
[----:B------:R-:W-:Y:S05]  /*2d90*/  @!P0 BRA `(.L_x_53) ;  /* 0x0000000000048947 */ /* 0x000fea0003800000 */
[----:B------:R-:W-:Y:S01]  /*2da0*/  BPT.TRAP 0x1 ;  /* 0x000000040000795c */ /* 0x000fe20000300000 */
.L_x_53:
[----:B------:R-:W-:Y:S01]  /*2db0*/  SHF.L.U32 R4, RZ, 0x1f, RZ ;  /* 0x0000001fff047819 */ /* 0x000fe200000006ff */
[----:B------:R-:W-:Y:S01]  /*2dc0*/  IMAD.MOV.U32 R3, RZ, RZ, 0x1 ;  /* 0x00000001ff037424 */ /* 0x000fe200078e00ff */
[----:B------:R-:W-:Y:S02]  /*2dd0*/  MOV R7, RZ ;  /* 0x000000ff00077202 */ /* 0x000fe40000000f00 */
[----:B------:R-:W1:Y:S02]  /*2de0*/  SYNCS.PHASECHK.TRANS64.TRYWAIT P0, [UR45+0x40], R4 ;  /* 0x00004004ff0075a7 */ /* 0x000e64000800016d */
[----:B-1----:R-:W-:Y:S05]  /*2df0*/  @!P0 BRA `(.L_x_54) ;  /* 0x00000070007c8947 */ /* 0x002fea0003800000 */
.L_x_231:
[----:B------:R-:W-:Y:S01]  /*2e00*/  IMAD.MOV.U32 R6, RZ, RZ, RZ ;  /* 0x000000ffff067224 */ /* 0x000fe200078e00ff */
[----:B-1----:R-:W-:Y:S02]  /*2e10*/  CS2R R4, SRZ ;  /* 0x0000000000047805 */ /* 0x002fe4000001ff00 */
[----:B------:R-:W-:Y:S02]  /*2e20*/  CS2R R10, SRZ ;  /* 0x00000000000a7805 */ /* 0x000fe4000001ff00 */
[----:B------:R-:W-:Y:S01]  /*2e30*/  CS2R R8, SRZ ;  /* 0x0000000000087805 */ /* 0x000fe2000001ff00 */
[----:B------:R-:W-:Y:S06]  /*2e40*/  @P3 BRA `(.L_x_52) ;  /* 0x0000000000403947 */ /* 0x000fec0003800000 */
[C---:B------:R-:W-:Y:S01]  /*2e50*/  IMAD.SHL.U32 R4, R18.reuse, 0x10, RZ ;  /* 0x0000001012047824 */ /* 0x040fe200078e00ff */
[C---:B------:R-:W-:Y:S01]  /*2e60*/  SHF.L.U32 R5, R18.reuse, 0x5, RZ ;  /* 0x0000000512057819 */ /* 0x040fe200000006ff */
[----:B------:R-:W-:Y:S01]  /*2e70*/  IMAD.SHL.U32 R9, R18, 0x4, RZ ;  /* 0x0000000412097824 */ /* 0x000fe200078e00ff */
[----:B------:R-:W-:Y:S01]  /*2e80*/  SHF.R.U32.HI R7, RZ, 0x1, R18 ;  /* 0x00000001ff077819 */ /* 0x000fe20000011612 */
[----:B------:R-:W-:Y:S05]  /*2e90*/  WARPSYNC.ALL ;  /* 0x0000000000007948 */ /* 0x000fea0003800000 */
[----:B------:R-:W-:Y:S02]  /*2ea0*/  LOP3.LUT R4, R4, 0xe00, RZ, 0xc0, !PT ;  /* 0x00000e0004047812 */ /* 0x000fe400078ec0ff */
[----:B------:R-:W-:-:S02]  /*2eb0*/  LOP3.LUT R6, R5, 0xc0, RZ, 0xc0, !PT ;  /* 0x000000c005067812 */ /* 0x000fc400078ec0ff */
[----:B------:R-:W-:Y:S02]  /*2ec0*/  LOP3.LUT R4, R4, 0x20, R5, 0xf8, !PT ;  /* 0x0000002004047812 */ /* 0x000fe400078ef805 */
[----:B------:R-:W-:Y:S02]  /*2ed0*/  LOP3.LUT R6, R6, 0x8, R7, 0xf8, !PT ;  /* 0x0000000806067812 */ /* 0x000fe400078ef807 */
[----:B------:R-:W-:Y:S02]  /*2ee0*/  LOP3.LUT R4, R4, 0x100, R5, 0xf8, !PT ;  /* 0x0000010004047812 */ /* 0x000fe400078ef805 */
[----:B------:R-:W-:-:S04]  /*2ef0*/  LOP3.LUT R9, R6, 0x18, R9, 0x78, !PT ;  /* 0x0000001806097812 */ /* 0x000fc800078e7809 */
[----:B------:R-:W-:-:S04]  /*2f00*/  LOP3.LUT R4, R4, R9, RZ, 0xfc, !PT ;  /* 0x0000000904047212 */ /* 0x000fc800078efcff */
[----:B------:R-:W-:-:S05]  /*2f10*/  LEA R8, R4, UR45, 0x1 ;  /* 0x0000002d04087c11 */ /* 0x000fca000f8e08ff */
[----:B------:R-:W-:Y:S02]  /*2f20*/  IMAD R4, R157, 0x2, R8 ;  /* 0x000000029d047824 */ /* 0x000fe400078e0208 */
[----:B------:R-:W1:Y:S04]  /*2f30*/  LDSM.16.M88.4 R8, [R8+0x200] ;  /* 0x000200000808783b */ /* 0x000e680000000200 */
[----:B------:R-:W2:Y:S02]  /*2f40*/  LDSM.16.M88.4 R4, [R4+0x200] ;  /* 0x000200000404783b */ /* 0x000ea40000000200 */
.L_x_52:
[----:B------:R-:W-:Y:S05]  /*2f50*/  BSYNC B0 ;  /* 0x0000000000007941 */ /* 0x000fea0003800000 */
.L_x_51:
[--C-:B-1----:R-:W-:Y:S02]  /*2f60*/  HADD2.F32 R14, -RZ, R8.reuse.H1_H1 ;  /* 0x30000008ff0e7230 */ /* 0x102fe40000004100 */
[C---:B-----5:R-:W-:Y:S01]  /*2f70*/  FFMA R25, R162.reuse, R25, R21 ;  /* 0x00000019a2197223 */ /* 0x060fe20000000015 */
[----:B------:R-:W-:Y:S02]  /*2f80*/  HADD2.F32 R20, -RZ, R9.H0_H0 ;  /* 0x20000009ff147230 */ /* 0x000fe40000004100 */
[C---:B------:R-:W-:Y:S01]  /*2f90*/  FFMA R15, R162.reuse, R26, R23 ;  /* 0x0000001aa20f7223 */ /* 0x040fe20000000017 */
[----:B------:R-:W-:Y:S02]  /*2fa0*/  HADD2.F32 R12, -RZ, R8.H0_H0 ;  /* 0x20000008ff0c7230 */ /* 0x000fe40000004100 */
[----:B------:R-:W-:Y:S01]  /*2fb0*/  FFMA R13, R162, R24, R21 ;  /* 0x00000018a20d7223 */ /* 0x000fe20000000015 */
[----:B------:R-:W-:Y:S01]  /*2fc0*/  FFMA R25, R14, R158, R25 ;  /* 0x0000009e0e197223 */ /* 0x000fe20000000019 */
[----:B------:R-:W-:-:S02]  /*2fd0*/  HADD2.F32 R14, -RZ, R10.H1_H1 ;  /* 0x3000000aff0e7230 */ /* 0x000fc40000004100 */
[----:B------:R-:W-:Y:S01]  /*2fe0*/  FFMA R29, R162, R29, R21 ;  /* 0x0000001da21d7223 */ /* 0x000fe20000000015 */
[----:B------:R-:W-:Y:S02]  /*2ff0*/  HADD2.F32 R24, -RZ, R9.H1_H1 ;  /* 0x30000009ff187230 */ /* 0x000fe40000004100 */
[-C--:B------:R-:W-:Y:S01]  /*3000*/  FFMA R155, R20, R158.reuse, R15 ;  /* 0x0000009e149b7223 */ /* 0x080fe2000000000f */
[----:B------:R-:W-:Y:S01]  /*3010*/  FFMA R27, R162, R27, R23 ;  /* 0x0000001ba21b7223 */ /* 0x000fe20000000017 */
[----:B------:R-:W-:Y:S01]  /*3020*/  FFMA R26, R12, R158, R13 ;  /* 0x0000009e0c1a7223 */ /* 0x000fe2000000000d */
[----:B------:R-:W-:Y:S02]  /*3030*/  HADD2.F32 R20, -RZ, R11.H0_H0 ;  /* 0x2000000bff147230 */ /* 0x000fe40000004100 */
[C---:B------:R-:W-:Y:S01]  /*3040*/  FFMA R13, R162.reuse, R28, R21 ;  /* 0x0000001ca20d7223 */ /* 0x040fe20000000015 */
[----:B------:R-:W-:Y:S01]  /*3050*/  FFMA R15, R162, R30, R23 ;  /* 0x0000001ea20f7223 */ /* 0x000fe20000000017 */
[----:B------:R-:W-:-:S02]  /*3060*/  HADD2.F32 R12, -RZ, R10.H0_H0 ;  /* 0x2000000aff0c7230 */ /* 0x000fc40000004100 */
[-C--:B------:R-:W-:Y:S01]  /*3070*/  FFMA R28, R14, R158.reuse, R29 ;  /* 0x0000009e0e1c7223 */ /* 0x080fe2000000001d */
[----:B--2---:R-:W-:Y:S02]  /*3080*/  HADD2.F32 R14, -RZ, R4.H1_H1 ;  /* 0x30000004ff0e7230 */ /* 0x004fe40000004100 */
[-C--:B------:R-:W-:Y:S01]  /*3090*/  FFMA R156, R24, R158.reuse, R27 ;  /* 0x0000009e189c7223 */ /* 0x080fe2000000001b */
[----:B------:R-:W-:Y:S01]  /*30a0*/  FFMA R33, R162, R33, R21 ;  /* 0x00000021a2217223 */ /* 0x000fe20000000015 */
[----:B------:R-:W-:Y:S02]  /*30b0*/  HADD2.F32 R24, -RZ, R11.H1_H1 ;  /* 0x3000000bff187230 */ /* 0x000fe40000004100 */
[-C--:B------:R-:W-:Y:S01]  /*30c0*/  FFMA R29, R20, R158.reuse, R15 ;  /* 0x0000009e141d7223 */ /* 0x080fe2000000000f */
[----:B------:R-:W-:Y:S01]  /*30d0*/  FFMA R31, R162, R31, R23 ;  /* 0x0000001fa21f7223 */ /* 0x000fe20000000017 */
[----:B------:R-:W-:Y:S01]  /*30e0*/  FFMA R27, R12, R158, R13 ;  /* 0x0000009e0c1b7223 */ /* 0x000fe2000000000d */
[----:B------:R-:W-:-:S02]  /*30f0*/  HADD2.F32 R20, -RZ, R5.H0_H0 ;  /* 0x20000005ff147230 */ /* 0x000fc40000004100 */
[C---:B------:R-:W-:Y:S01]  /*3100*/  FFMA R13, R162.reuse, R32, R21 ;  /* 0x00000020a20d7223 */ /* 0x040fe20000000015 */
[----:B------:R-:W-:Y:S01]  /*3110*/  FFMA R15, R162, R34, R23 ;  /* 0x00000022a20f7223 */ /* 0x000fe20000000017 */
[-C--:B------:R-:W-:Y:S01]  /*3120*/  FFMA R32, R14, R158.reuse, R33 ;  /* 0x0000009e0e207223 */ /* 0x080fe20000000021 */
[----:B------:R-:W-:Y:S01]  /*3130*/  SHF.L.U32 R14, R18, 0x4, RZ ;  /* 0x00000004120e7819 */ /* 0x000fe200000006ff */
[-C--:B------:R-:W-:Y:S01]  /*3140*/  FFMA R30, R24, R158.reuse, R31 ;  /* 0x0000009e181e7223 */ /* 0x080fe2000000001f */
[----:B------:R-:W-:Y:S02]  /*3150*/  HADD2.F32 R24, -RZ, R5.H1_H1 ;  /* 0x30000005ff187230 */ /* 0x000fe40000004100 */
[----:B------:R-:W-:Y:S01]  /*3160*/  FFMA R33, R20, R158, R15 ;  /* 0x0000009e14217223 */ /* 0x000fe2000000000f */
[----:B------:R-:W-:Y:S02]  /*3170*/  HADD2.F32 R12, -RZ, R4.H0_H0 ;  /* 0x20000004ff0c7230 */ /* 0x000fe40000004100 */
[----:B------:R-:W-:Y:S01]  /*3180*/  FFMA R35, R162, R35, R23 ;  /* 0x00000023a2237223 */ /* 0x000fe20000000017 */
[----:B------:R-:W-:Y:S01]  /*3190*/  IMAD.SHL.U32 R20, R18, 0x20, RZ ;  /* 0x0000002012147824 */ /* 0x000fe200078e00ff */
[----:B------:R-:W-:Y:S01]  /*31a0*/  LOP3.LUT R15, R14, 0xe00, RZ, 0xc0, !PT ;  /* 0x00000e000e0f7812 */ /* 0x000fe200078ec0ff */
[----:B------:R-:W-:-:S02]  /*31b0*/  HADD2.F32 R14, -RZ, R6.H1_H1 ;  /* 0x30000006ff0e7230 */ /* 0x000fc40000004100 */
[----:B------:R-:W-:Y:S01]  /*31c0*/  FFMA R37, R162, R37, R21 ;  /* 0x00000025a2257223 */ /* 0x000fe20000000015 */
[-C--:B------:R-:W-:Y:S01]  /*31d0*/  FFMA R34, R24, R158.reuse, R35 ;  /* 0x0000009e18227223 */ /* 0x080fe20000000023 */
[----:B------:R-:W-:Y:S01]  /*31e0*/  FFMA R31, R12, R158, R13 ;  /* 0x0000009e0c1f7223 */ /* 0x000fe2000000000d */
[----:B------:R-:W-:Y:S01]  /*31f0*/  SHF.R.U32.HI R169, RZ, 0x1, R18 ;  /* 0x00000001ffa97819 */ /* 0x000fe20000011612 */
[----:B------:R-:W-:Y:S01]  /*3200*/  FFMA R13, R162, R36, R21 ;  /* 0x00000024a20d7223 */ /* 0x000fe20000000015 */
[----:B------:R-:W-:Y:S01]  /*3210*/  LOP3.LUT R24, R20, 0xc0, RZ, 0xc0, !PT ;  /* 0x000000c014187812 */ /* 0x000fe200078ec0ff */
[----:B------:R-:W-:Y:S01]  /*3220*/  FFMA R36, R14, R158, R37 ;  /* 0x0000009e0e247223 */ /* 0x000fe20000000025 */
[--C-:B------:R-:W-:Y:S01]  /*3230*/  LOP3.LUT R15, R15, 0x20, R20.reuse, 0xf8, !PT ;  /* 0x000000200f0f7812 */ /* 0x100fe200078ef814 */
[----:B------:R-:W-:Y:S01]  /*3240*/  IMAD.SHL.U32 R37, R18, 0x4, RZ ;  /* 0x0000000412257824 */ /* 0x000fe200078e00ff */
[----:B------:R-:W-:Y:S01]  /*3250*/  LOP3.LUT R24, R24, 0x8, R169, 0xf8, !PT ;  /* 0x0000000818187812 */ /* 0x000fe200078ef8a9 */
[----:B------:R-:W-:Y:S01]  /*3260*/  HADD2.F32 R12, -RZ, R6.H0_H0 ;  /* 0x20000006ff0c7230 */ /* 0x000fe20000004100 */
[----:B------:R-:W-:Y:S01]  /*3270*/  LOP3.LUT R15, R15, 0x100, R20, 0xf8, !PT ;  /* 0x000001000f0f7812 */ /* 0x000fe200078ef814 */
[----:B------:R-:W-:-:S02]  /*3280*/  HADD2.F32 R20, -RZ, R7.H1_H1 ;  /* 0x30000007ff147230 */ /* 0x000fc40000004100 */
[----:B------:R-:W-:Y:S01]  /*3290*/  FFMA R39, R162, R39, R23 ;  /* 0x00000027a2277223 */ /* 0x000fe20000000017 */
[----:B------:R-:W-:Y:S01]  /*32a0*/  LOP3.LUT R24, R24, 0x18, R37, 0x78, !PT ;  /* 0x0000001818187812 */ /* 0x000fe200078e7825 */
[----:B------:R-:W-:Y:S01]  /*32b0*/  FFMA R35, R12, R158, R13 ;  /* 0x0000009e0c237223 */ /* 0x000fe2000000000d */
[----:B------:R-:W-:Y:S01]  /*32c0*/  FFMA R13, R162, R38, R23 ;  /* 0x00000026a20d7223 */ /* 0x000fe20000000017 */
[----:B------:R-:W-:Y:S01]  /*32d0*/  HADD2.F32 R14, -RZ, R7.H0_H0 ;  /* 0x20000007ff0e7230 */ /* 0x000fe20000004100 */
[----:B------:R-:W-:Y:S01]  /*32e0*/  LOP3.LUT R12, R18, 0xff, RZ, 0xc0, !PT ;  /* 0x000000ff120c7812 */ /* 0x000fe200078ec0ff */
[----:B------:R-:W-:Y:S01]  /*32f0*/  FFMA R38, R20, R158, R39 ;  /* 0x0000009e14267223 */ /* 0x000fe20000000027 */
[----:B------:R-:W-:Y:S01]  /*3300*/  LOP3.LUT R20, R15, R24, RZ, 0xfc, !PT ;  /* 0x000000180f147212 */ /* 0x000fe200078efcff */
[----:B------:R-:W-:Y:S05]  /*3310*/  WARPSYNC.ALL ;  /* 0x0000000000007948 */ /* 0x000fea0003800000 */
[----:B------:R-:W-:Y:S01]  /*3320*/  IADD3 R12, R12, 0x1f, RZ ;  /* 0x0000001f0c0c7810 */ /* 0x000fe20007ffe0ff */
[----:B------:R-:W-:Y:S01]  /*3330*/  FFMA R37, R14, R158, R13 ;  /* 0x0000009e0e257223 */ /* 0x000fe2000000000d */
[----:B------:R-:W-:Y:S01]  /*3340*/  LEA R20, R20, UR45, 0x1 ;  /* 0x0000002d14147c11 */ /* 0x000fe2000f8e08ff */
[----:B------:R-:W-:Y:S01]  /*3350*/  BSSY B0, `(.L_x_55) ;  /* 0x000001b000007945 */ /* 0x000fe20003800000 */
[----:B------:R-:W-:-:S02]  /*3360*/  ISETP.GT.U32.AND P0, PT, R12, 0x3e, PT ;  /* 0x0000003e0c00780c */ /* 0x000fc40003f04070 */
[----:B------:R-:W-:Y:S02]  /*3370*/  F2FP.RELU.F16.F32.PACK_AB R12, R25, R26 ;  /* 0x0000001a190c723e */ /* 0x000fe400000008ff */
[----:B------:R-:W-:Y:S02]  /*3380*/  F2FP.RELU.F16.F32.PACK_AB R13, R156, R155 ;  /* 0x0000009b9c0d723e */ /* 0x000fe400000008ff */
[----:B------:R-:W-:Y:S01]  /*3390*/  F2FP.RELU.F16.F32.PACK_AB R14, R28, R27 ;  /* 0x0000001b1c0e723e */ /* 0x000fe200000008ff */
[----:B------:R-:W-:Y:S01]  /*33a0*/  IMAD R28, R157, 0x2, R20 ;  /* 0x000000029d1c7824 */ /* 0x000fe200078e0214 */
[----:B------:R-:W-:Y:S02]  /*33b0*/  F2FP.RELU.F16.F32.PACK_AB R15, R30, R29 ;  /* 0x0000001d1e0f723e */ /* 0x000fe400000008ff */
[----:B------:R-:W-:Y:S02]  /*33c0*/  F2FP.RELU.F16.F32.PACK_AB R24, R32, R31 ;  /* 0x0000001f2018723e */ /* 0x000fe400000008ff */
[----:B------:R-:W-:Y:S01]  /*33d0*/  F2FP.RELU.F16.F32.PACK_AB R25, R34, R33 ;  /* 0x000000212219723e */ /* 0x000fe200000008ff */
[----:B------:R1:W-:Y:S01]  /*33e0*/  STSM.16.M88.4 [R20+0x200], R12 ;  /* 0x0002000c14007844 */ /* 0x0003e20000000200 */
[----:B------:R-:W-:-:S02]  /*33f0*/  F2FP.RELU.F16.F32.PACK_AB R26, R36, R35 ;  /* 0x00000023241a723e */ /* 0x000fc400000008ff */
[----:B------:R-:W-:-:S05]  /*3400*/  F2FP.RELU.F16.F32.PACK_AB R27, R38, R37 ;  /* 0x00000025261b723e */ /* 0x000fca00000008ff */
[----:B------:R1:W-:Y:S01]  /*3410*/  STSM.16.M88.4 [R28+0x200], R24 ;  /* 0x000200181c007844 */ /* 0x0003e20000000200 */
[----:B------:R-:W-:Y:S01]  /*3420*/  @!PT LDS RZ, [RZ] ;  /* 0x00000000fffff984 */ /* 0x000fe20000000800 */
[----:B------:R-:W-:Y:S01]  /*3430*/  @!PT LDS RZ, [RZ] ;  /* 0x00000000fffff984 */ /* 0x000fe20000000800 */
[----:B------:R-:W-:Y:S01]  /*3440*/  @!PT LDS RZ, [RZ] ;  /* 0x00000000fffff984 */ /* 0x000fe20000000800 */
[----:B------:R-:W-:Y:S01]  /*3450*/  @!PT LDS RZ, [RZ] ;  /* 0x00000000fffff984 */ /* 0x000fe20000000800 */
[----:B------:R2:W-:Y:S06]  /*3460*/  MEMBAR.ALL.CTA ;  /* 0x0000000000007992 */ /* 0x0005ec0000008000 */
[----:B--2---:R-:W2:Y:S02]  /*3470*/  FENCE.VIEW.ASYNC.S ;  /* 0x00000000000073c6 */ /* 0x004ea40000000000 */
[----:B--2---:R-:W-:Y:S06]  /*3480*/  BAR.SYNC.DEFER_BLOCKING 0x1, 0x100 ;  /* 0x0044000000007b1d */ /* 0x004fec0000010000 */
[----:B------:R-:W-:Y:S05]  /*3490*/  @P0 BRA `(.L_x_56) ;  /* 0x0000000000180947 */ /* 0x000fea0003800000 */
[----:B------:R-:W-:Y:S02]  /*34a0*/  UIADD3 UR4, UP0, UR40, 0x4f0, URZ ;  /* 0x000004f028047890 */ /* 0x000fe4000ff1e03f */
[----:B------:R-:W-:Y:S02]  /*34b0*/  UIADD3 UR52, UR45, 0x200, URZ ;  /* 0x000002002d347890 */ /* 0x000fe4000fffe03f */
[----:B------:R-:W-:-:S09]  /*34c0*/  UIADD3.X UR5, URZ, UR41, URZ, UP0, !UPT ;  /* 0x000000293f057290 */ /* 0x000fd200087fe43f */
[----:B------:R2:W-:Y:S01]  /*34d0*/  UTMASTG.3D [UR52], [UR4] ;  /* 0x00000034040073b5 */ /* 0x0005e20008010000 */
[----:B------:R0:W-:Y:S01]  /*34e0*/  UTMACMDFLUSH ;  /* 0x00000000000079b7 */ /* 0x0001e20000000000 */
[----:B--2---:R-:W-:-:S04]  /*34f0*/  DEPBAR.LE SB0, 0x1 ;  /* 0x000080400000791a */ /* 0x004fc80000000000 */
.L_x_56:
[----:B------:R-:W-:Y:S05]  /*3500*/  BSYNC B0 ;  /* 0x0000000000007941 */ /* 0x000fea0003800000 */
.L_x_55:
[----:B------:R-:W-:Y:S01]  /*3510*/  BAR.SYNC.DEFER_BLOCKING 0x1, 0x100 ;  /* 0x0044000000007b1d */ /* 0x000fe20000010000 */
[----:B------:R-:W-:Y:S01]  /*3520*/  ISETP.NE.AND P2, PT, RZ, UR39, PT ;  /* 0x00000027ff007c0c */ /* 0x000fe2000bf45270 */
[----:B------:R-:W-:-:S05]  /*3530*/  VIADD R30, R20, 0x200 ;  /* 0x00000200141e7836 */ /* 0x000fca0000000000 */
[----:B------:R-:W-:-:S07]  /*3540*/  LEA R29, R157, R30, 0x1 ;  /* 0x0000001e9d1d7211 */ /* 0x000fce00078e08ff */
[----:B------:R-:W-:Y:S05]  /*3550*/  @!P2 BRA `(.L_x_57) ;  /* 0x000000000034a947 */ /* 0x000fea0003800000 */
[----:B------:R-:W-:Y:S04]  /*3560*/  BSSY B0, `(.L_x_58) ;  /* 0x0000009000007945 */ /* 0x000fe80003800000 */
[----:B------:R-:W-:Y:S05]  /*3570*/  @P1 BRA `(.L_x_59) ;  /* 0x00000000001c1947 */ /* 0x000fea0003800000 */
[----:B------:R-:W-:-:S13]  /*3580*/  ISETP.NE.AND P2, PT, R163, 0x3, PT ;  /* 0x00000003a300780c */ /* 0x000fda0003f45270 */
[----:B------:R-:W-:Y:S05]  /*3590*/  @!P2 BRA `(.L_x_60) ;  /* 0x000000000004a947 */ /* 0x000fea0003800000 */
[----:B------:R-:W-:Y:S01]  /*35a0*/  BPT.TRAP 0x1 ;  /* 0x000000040000795c */ /* 0x000fe20000300000 */
.L_x_60:
[----:B------:R-:W-:-:S04]  /*35b0*/  ULEA UR4, UR36, UR45, 0x3 ;  /* 0x0000002d24047291 */ /* 0x000fc8000f8e183f */
[----:B------:R-:W-:-:S04]  /*35c0*/  UIADD3 UR4, UR4, 0x60, URZ ;  /* 0x0000006004047890 */ /* 0x000fc8000fffe03f */
[----:B------:R-:W-:-:S09]  /*35d0*/  UPRMT UR4, UR50, 0x654, UR4 ;  /* 0x0000065432047896 */ /* 0x000fd20008000004 */
[----:B------:R-:W-:Y:S03]  /*35e0*/  SYNCS.ARRIVE.TRANS64.RED.A1T0 RZ, [UR4], RZ ;  /* 0x000000ffffff79a7 */ /* 0x000fe60008100404 */
.L_x_59:
[----:B------:R-:W-:Y:S05]  /*35f0*/  BSYNC B0 ;  /* 0x0000000000007941 */ /* 0x000fea0003800000 */
.L_x_58:
[----:B------:R-:W-:-:S04]  /*3600*/  UIADD3 UR36, UR36, 0x1, URZ ;  /* 0x0000000124247890 */ /* 0x000fc8000fffe03f */
[----:B------:R-:W-:-:S04]  /*3610*/  UISETP.NE.AND UP0, UPT, UR36, 0x4, UPT ;  /* 0x000000042400788c */ /* 0x000fc8000bf05270 */
[----:B------:R-:W-:-:S12]  /*3620*/  USEL UR36, UR36, URZ, UP0 ;  /* 0x0000003f24247287 */ /* 0x000fd80008000000 */
.L_x_57:
[----:B------:R-:W-:Y:S04]  /*3630*/  BSSY B0, `(.L_x_61) ;  /* 0x0000011000007945 */ /* 0x000fe80003800000 */
[----:B------:R-:W-:Y:S05]  /*3640*/  @P1 BRA `(.L_x_62) ;  /* 0x00000000003c1947 */ /* 0x000fea0003800000 */
[----:B------:R-:W-:-:S13]  /*3650*/  ISETP.NE.AND P2, PT, R163, 0x3, PT ;  /* 0x00000003a300780c */ /* 0x000fda0003f45270 */
[----:B------:R-:W-:Y:S05]  /*3660*/  @!P2 BRA `(.L_x_63) ;  /* 0x000000000004a947 */ /* 0x000fea0003800000 */
[----:B------:R-:W-:Y:S01]  /*3670*/  BPT.TRAP 0x1 ;  /* 0x000000040000795c */ /* 0x000fe20000300000 */
.L_x_63:
[C---:B-1----:R-:W-:Y:S01]  /*3680*/  LEA R14, R3.reuse, UR45, 0x3 ;  /* 0x0000002d030e7c11 */ /* 0x042fe2000f8e18ff */
[----:B------:R-:W-:Y:S01]  /*3690*/  @!P3 IMAD R12, R3, 0x2000, R30 ;  /* 0x00002000030cb824 */ /* 0x000fe200078e021e */
[----:B------:R-:W-:Y:S01]  /*36a0*/  SHF.L.U32 R15, RZ, 0x1f, RZ ;  /* 0x0000001fff0f7819 */ /* 0x000fe200000006ff */
[----:B------:R-:W-:Y:S02]  /*36b0*/  BSSY B1, `(.L_x_64) ;  /* 0x0000004000017945 */ /* 0x000fe40003800000 */
[----:B------:R-:W-:Y:S01]  /*36c0*/  @!P3 IMAD R13, R157, 0x2, R12 ;  /* 0x000000029d0db824 */ /* 0x000fe200078e020c */
[----:B------:R-:W1:Y:S02]  /*36d0*/  SYNCS.PHASECHK.TRANS64.TRYWAIT P2, [R14+URZ+0x40], R15 ;  /* 0x0000400f0e0075a7 */ /* 0x000e64000804017f */
[----:B-1----:R-:W-:Y:S05]  /*36e0*/  @!P2 BRA `(.L_x_65) ;  /* 0x000000680058a947 */ /* 0x002fea0003800000 */
.L_x_232:
[----:B------:R-:W-:Y:S05]  /*36f0*/  BSYNC B1 ;  /* 0x0000000000017941 */ /* 0x000fea0003800000 */
.L_x_64:
[----:B------:R-:W-:Y:S05]  /*3700*/  @!P3 WARPSYNC.ALL ;  /* 0x000000000000b948 */ /* 0x000fea0003800000 */
[----:B------:R2:W3:Y:S01]  /*3710*/  @!P3 LDSM.16.M88.4 R8, [R12] ;  /* 0x000000000c08b83b */ /* 0x0004e20000000200 */
[----:B------:R-:W-:-:S03]  /*3720*/  IADD3 R3, R3, 0x1, RZ ;  /* 0x0000000103037810 */ /* 0x000fc60007ffe0ff */
[----:B------:R2:W4:Y:S04]  /*3730*/  @!P3 LDSM.16.M88.4 R4, [R13] ;  /* 0x000000000d04b83b */ /* 0x0005280000000200 */
.L_x_62:
[----:B------:R-:W-:Y:S05]  /*3740*/  BSYNC B0 ;  /* 0x0000000000007941 */ /* 0x000fea0003800000 */
.L_x_61:
[--C-:B-1-3--:R-:W-:Y:S02]  /*3750*/  HADD2.F32 R14, -RZ, R8.reuse.H1_H1 ;  /* 0x30000008ff0e7230 */ /* 0x10afe40000004100 */
[C---:B------:R-:W-:Y:S01]  /*3760*/  FFMA R41, R162.reuse, R41, R21 ;  /* 0x00000029a2297223 */ /* 0x040fe20000000015 */
[--C-:B------:R-:W-:Y:S02]  /*3770*/  HADD2.F32 R26, -RZ, R9.reuse.H1_H1 ;  /* 0x30000009ff1a7230 */ /* 0x100fe40000004100 */
[C-C-:B------:R-:W-:Y:S01]  /*3780*/  FFMA R43, R162.reuse, R43, R23.reuse ;  /* 0x0000002ba22b7223 */ /* 0x140fe20000000017 */
[----:B------:R-:W-:Y:S02]  /*3790*/  HADD2.F32 R24, -RZ, R9.H0_H0 ;  /* 0x20000009ff187230 */ /* 0x000fe40000004100 */
[C---:B------:R-:W-:Y:S01]  /*37a0*/  FFMA R15, R162.reuse, R42, R23 ;  /* 0x0000002aa20f7223 */ /* 0x040fe20000000017 */
[----:B--2---:R-:W-:Y:S02]  /*37b0*/  HADD2.F32 R12, -RZ, R8.H0_H0 ;  /* 0x20000008ff0c7230 */ /* 0x004fe40000004100 */
[----:B------:R-:W-:Y:S01]  /*37c0*/  FFMA R13, R162, R40, R21 ;  /* 0x00000028a20d7223 */ /* 0x000fe20000000015 */
[-C--:B------:R-:W-:Y:S01]  /*37d0*/  FFMA R41, R14, R158.reuse, R41 ;  /* 0x0000009e0e297223 */ /* 0x080fe20000000029 */
[-C--:B------:R-:W-:Y:S01]  /*37e0*/  FFMA R43, R26, R158.reuse, R43 ;  /* 0x0000009e1a2b7223 */ /* 0x080fe2000000002b */
[----:B------:R-:W-:Y:S01]  /*37f0*/  FFMA R14, R24, R158, R15 ;  /* 0x0000009e180e7223 */ /* 0x000fe2000000000f */
[----:B------:R-:W-:-:S02]  /*3800*/  HADD2.F32 R26, -RZ, R10.H1_H1 ;  /* 0x3000000aff1a7230 */ /* 0x000fc40000004100 */
[----:B------:R-:W-:Y:S01]  /*3810*/  FFMA R12, R12, R158, R13 ;  /* 0x0000009e0c0c7223 */ /* 0x000fe2000000000d */
[--C-:B------:R-:W-:Y:S02]  /*3820*/  HADD2.F32 R32, -RZ, R11.reuse.H0_H0 ;  /* 0x2000000bff207230 */ /* 0x100fe40000004100 */
[C---:B------:R-:W-:Y:S01]  /*3830*/  FFMA R45, R162.reuse, R45, R21 ;  /* 0x0000002da22d7223 */ /* 0x040fe20000000015 */
[C---:B------:R-:W-:Y:S01]  /*3840*/  FFMA R15, R162.reuse, R46, R23 ;  /* 0x0000002ea20f7223 */ /* 0x040fe20000000017 */
[----:B------:R-:W-:Y:S02]  /*3850*/  HADD2.F32 R24, -RZ, R10.H0_H0 ;  /* 0x2000000aff187230 */ /* 0x000fe40000004100 */
[C---:B------:R-:W-:Y:S01]  /*3860*/  FFMA R13, R162.reuse, R44, R21 ;  /* 0x0000002ca20d7223 */ /* 0x040fe20000000015 */
[----:B------:R-:W-:Y:S02]  /*3870*/  HADD2.F32 R34, -RZ, R11.H1_H1 ;  /* 0x3000000bff227230 */ /* 0x000fe40000004100 */
[----:B------:R-:W-:Y:S01]  /*3880*/  FFMA R47, R162, R47, R23 ;  /* 0x0000002fa22f7223 */ /* 0x000fe20000000017 */
[-C--:B------:R-:W-:Y:S01]  /*3890*/  FFMA R45, R26, R158.reuse, R45 ;  /* 0x0000009e1a2d7223 */ /* 0x080fe2000000002d */
[-C--:B------:R-:W-:Y:S01]  /*38a0*/  FFMA R25, R32, R158.reuse, R15 ;  /* 0x0000009e20197223 */ /* 0x080fe2000000000f */
[-C--:B------:R-:W-:Y:S01]  /*38b0*/  FFMA R24, R24, R158.reuse, R13 ;  /* 0x0000009e18187223 */ /* 0x080fe2000000000d */
[----:B------:R-:W-:Y:S01]  /*38c0*/  FFMA R26, R34, R158, R47 ;  /* 0x0000009e221a7223 */ /* 0x000fe2000000002f */
[----:B----4-:R-:W-:-:S02]  /*38d0*/  HADD2.F32 R32, -RZ, R4.H0_H0 ;  /* 0x20000004ff207230 */ /* 0x010fc40000004100 */
[C-C-:B------:R-:W-:Y:S01]  /*38e0*/  FFMA R13, R162.reuse, R48, R21.reuse ;  /* 0x00000030a20d7223 */ /* 0x140fe20000000015 */
[----:B------:R-:W-:Y:S02]  /*38f0*/  HADD2.F32 R34, -RZ, R4.H1_H1 ;  /* 0x30000004ff227230 */ /* 0x000fe40000004100 */
[C---:B------:R-:W-:Y:S01]  /*3900*/  FFMA R49, R162.reuse, R49, R21 ;  /* 0x00000031a2317223 */ /* 0x040fe20000000015 */
[--C-:B------:R-:W-:Y:S02]  /*3910*/  HADD2.F32 R36, -RZ, R5.reuse.H0_H0 ;  /* 0x20000005ff247230 */ /* 0x100fe40000004100 */
[C-C-:B------:R-:W-:Y:S01]  /*3920*/  FFMA R15, R162.reuse, R50, R23.reuse ;  /* 0x00000032a20f7223 */ /* 0x140fe20000000017 */
[----:B------:R-:W-:Y:S02]  /*3930*/  HADD2.F32 R38, -RZ, R5.H1_H1 ;  /* 0x30000005ff267230 */ /* 0x000fe40000004100 */
[----:B------:R-:W-:Y:S01]  /*3940*/  FFMA R51, R162, R51, R23 ;  /* 0x00000033a2337223 */ /* 0x000fe20000000017 */
[-C--:B------:R-:W-:Y:S01]  /*3950*/  FFMA R27, R32, R158.reuse, R13 ;  /* 0x0000009e201b7223 */ /* 0x080fe2000000000d */
[-C--:B------:R-:W-:Y:S01]  /*3960*/  FFMA R32, R34, R158.reuse, R49 ;  /* 0x0000009e22207223 */ /* 0x080fe20000000031 */
[-C--:B------:R-:W-:Y:S01]  /*3970*/  FFMA R31, R36, R158.reuse, R15 ;  /* 0x0000009e241f7223 */ /* 0x080fe2000000000f */
[----:B------:R-:W-:Y:S01]  /*3980*/  FFMA R34, R38, R158, R51 ;  /* 0x0000009e26227223 */ /* 0x000fe20000000033 */
[----:B------:R-:W-:-:S02]  /*3990*/  HADD2.F32 R36, -RZ, R6.H0_H0 ;  /* 0x20000006ff247230 */ /* 0x000fc40000004100 */
        /* <DEDUP_REMOVED lines=11> */
[----:B------:R-:W-:Y:S01]  /*3a50*/  F2FP.RELU.F16.F32.PACK_AB R13, R43, R14 ;  /* 0x0000000e2b0d723e */ /* 0x000fe200000008ff */
[----:B------:R-:W-:Y:S05]  /*3a60*/  WARPSYNC.ALL ;  /* 0x0000000000007948 */ /* 0x000fea0003800000 */
[----:B------:R-:W-:Y:S01]  /*3a70*/  F2FP.RELU.F16.F32.PACK_AB R14, R45, R24 ;  /* 0x000000182d0e723e */ /* 0x000fe200000008ff */
[----:B------:R-:W-:Y:S01]  /*3a80*/  BSSY B0, `(.L_x_66) ;  /* 0x000001a000007945 */ /* 0x000fe20003800000 */
[----:B------:R-:W-:-:S02]  /*3a90*/  F2FP.RELU.F16.F32.PACK_AB R12, R41, R12 ;  /* 0x0000000c290c723e */ /* 0x000fc400000008ff */
[----:B------:R-:W-:Y:S02]  /*3aa0*/  F2FP.RELU.F16.F32.PACK_AB R15, R26, R25 ;  /* 0x000000191a0f723e */ /* 0x000fe400000008ff */
[----:B------:R-:W-:Y:S02]  /*3ab0*/  F2FP.RELU.F16.F32.PACK_AB R24, R32, R27 ;  /* 0x0000001b2018723e */ /* 0x000fe400000008ff */
[----:B------:R-:W-:Y:S01]  /*3ac0*/  F2FP.RELU.F16.F32.PACK_AB R25, R34, R31 ;  /* 0x0000001f2219723e */ /* 0x000fe200000008ff */
[----:B------:R1:W-:Y:S01]  /*3ad0*/  STSM.16.M88.4 [R20+0x2200], R12 ;  /* 0x0022000c14007844 */ /* 0x0003e20000000200 */
[----:B------:R-:W-:Y:S02]  /*3ae0*/  F2FP.RELU.F16.F32.PACK_AB R26, R36, R33 ;  /* 0x00000021241a723e */ /* 0x000fe400000008ff */
        /* <DEDUP_REMOVED lines=12> */
[----:B------:R-:W-:Y:S02]  /*3bb0*/  UIADD3 UR4, UR45, 0x2200, URZ ;  /* 0x000022002d047890 */ /* 0x000fe4000fffe03f */
[----:B------:R-:W-:Y:S01]  /*3bc0*/  UIADD3.X UR9, URZ, UR41, URZ, UP0, !UPT ;  /* 0x000000293f097290 */ /* 0x000fe200087fe43f */
[----:B------:R-:W-:Y:S01]  /*3bd0*/  UMOV UR6, UR54 ;  /* 0x0000003600067c82 */ /* 0x000fe20008000000 */
[----:B------:R-:W-:-:S07]  /*3be0*/  UMOV UR7, UR55 ;  /* 0x0000003700077c82 */ /* 0x000fce0008000000 */
[----:B------:R2:W-:Y:S01]  /*3bf0*/  UTMASTG.3D [UR4], [UR8] ;  /* 0x00000004080073b5 */ /* 0x0005e20008010000 */
[----:B------:R0:W-:Y:S01]  /*3c00*/  UTMACMDFLUSH ;  /* 0x00000000000079b7 */ /* 0x0001e20000000000 */
[----:B--2---:R-:W-:-:S04]  /*3c10*/  DEPBAR.LE SB0, 0x1 ;  /* 0x000080400000791a */ /* 0x004fc80000000000 */
.L_x_67:
[----:B------:R-:W-:Y:S05]  /*3c20*/  BSYNC B0 ;  /* 0x0000000000007941 */ /* 0x000fea0003800000 */
.L_x_66:
[----:B-1----:R-:W-:Y:S01]  /*3c30*/  VIADD R12, R20, 0x2200 ;  /* 0x00002200140c7836 */ /* 0x002fe20000000000 */
[----:B------:R-:W-:Y:S03]  /*3c40*/  BAR.SYNC.DEFER_BLOCKING 0x1, 0x100 ;  /* 0x0044000000007b1d */ /* 0x000fe60000010000 */
[----:B------:R-:W-:-:S03]  /*3c50*/  IMAD R31, R157, 0x2, R12 ;  /* 0x000000029d1f7824 */ /* 0x000fc600078e020c */
[----:B------:R-:W-:Y:S04]  /*3c60*/  BSSY B0, `(.L_x_68) ;  /* 0x0000009000007945 */ /* 0x000fe80003800000 */
[----:B------:R-:W-:Y:S05]  /*3c70*/  @P1 BRA `(.L_x_69) ;  /* 0x00000000001c1947 */ /* 0x000fea0003800000 */
[----:B------:R-:W-:-:S13]  /*3c80*/  ISETP.NE.AND P2, PT, R163, 0x3, PT ;  /* 0x00000003a300780c */ /* 0x000fda0003f45270 */
[----:B------:R-:W-:Y:S05]  /*3c90*/  @!P2 BRA `(.L_x_70) ;  /* 0x000000000004a947 */ /* 0x000fea0003800000 */
[----:B------:R-:W-:Y:S01]  /*3ca0*/  BPT.TRAP 0x1 ;  /* 0x000000040000795c */ /* 0x000fe20000300000 */
.L_x_70:
[----:B------:R-:W-:-:S04]  /*3cb0*/  ULEA UR4, UR36, UR45, 0x3 ;  /* 0x0000002d24047291 */ /* 0x000fc8000f8e183f */
[----:B------:R-:W-:-:S04]  /*3cc0*/  UIADD3 UR4, UR4, 0x60, URZ ;  /* 0x0000006004047890 */ /* 0x000fc8000fffe03f */
[----:B------:R-:W-:-:S09]  /*3cd0*/  UPRMT UR4, UR50, 0x654, UR4 ;  /* 0x0000065432047896 */ /* 0x000fd20008000004 */
[----:B------:R-:W-:Y:S03]  /*3ce0*/  SYNCS.ARRIVE.TRANS64.RED.A1T0 RZ, [UR4], RZ ;  /* 0x000000ffffff79a7 */ /* 0x000fe60008100404 */
.L_x_69:
[----:B------:R-:W-:Y:S05]  /*3cf0*/  BSYNC B0 ;  /* 0x0000000000007941 */ /* 0x000fea0003800000 */
.L_x_68:
[----:B------:R-:W-:Y:S01]  /*3d00*/  UIADD3 UR36, UR36, 0x1, URZ ;  /* 0x0000000124247890 */ /* 0x000fe2000fffe03f */
[----:B------:R-:W-:Y:S01]  /*3d10*/  BSSY B0, `(.L_x_71) ;  /* 0x0000017000007945 */ /* 0x000fe20003800000 */
[----:B------:R-:W-:Y:S02]  /*3d20*/  MOV R32, RZ ;  /* 0x000000ff00207202 */ /* 0x000fe40000000f00 */
[----:B------:R-:W-:-:S04]  /*3d30*/  UISETP.NE.AND UP0, UPT, UR36, 0x4, UPT ;  /* 0x000000042400788c */ /* 0x000fc8000bf05270 */
[----:B------:R-:W-:Y:S01]  /*3d40*/  USEL UR36, UR36, URZ, UP0 ;  /* 0x0000003f24247287 */ /* 0x000fe20008000000 */
[----:B------:R-:W-:Y:S11]  /*3d50*/  @P1 BRA `(.L_x_72) ;  /* 0x0000000000481947 */ /* 0x000ff60003800000 */
[----:B------:R-:W-:-:S13]  /*3d60*/  ISETP.NE.AND P2, PT, R163, 0x3, PT ;  /* 0x00000003a300780c */ /* 0x000fda0003f45270 */
[----:B------:R-:W-:Y:S05]  /*3d70*/  @!P2 BRA `(.L_x_73) ;  /* 0x000000000004a947 */ /* 0x000fea0003800000 */
[----:B------:R-:W-:Y:S01]  /*3d80*/  BPT.TRAP 0x1 ;  /* 0x000000040000795c */ /* 0x000fe20000300000 */
.L_x_73:
[C---:B------:R-:W-:Y:S01]  /*3d90*/  LEA R12, R3.reuse, UR45, 0x3 ;  /* 0x0000002d030c7c11 */ /* 0x040fe2000f8e18ff */
[----:B------:R-:W-:Y:S01]  /*3da0*/  @!P3 IMAD R14, R3, 0x2000, R30 ;  /* 0x00002000030eb824 */ /* 0x000fe200078e021e */
[----:B------:R-:W-:Y:S01]  /*3db0*/  SHF.L.U32 R13, RZ, 0x1f, RZ ;  /* 0x0000001fff0d7819 */ /* 0x000fe200000006ff */
[----:B------:R-:W-:Y:S02]  /*3dc0*/  BSSY B1, `(.L_x_74) ;  /* 0x0000004000017945 */ /* 0x000fe40003800000 */
[----:B------:R-:W-:Y:S01]  /*3dd0*/  @!P3 IMAD R15, R157, 0x2, R14 ;  /* 0x000000029d0fb824 */ /* 0x000fe200078e020e */
[----:B------:R-:W1:Y:S02]  /*3de0*/  SYNCS.PHASECHK.TRANS64.TRYWAIT P2, [R12+URZ+0x40], R13 ;  /* 0x0000400d0c0075a7 */ /* 0x000e64000804017f */
[----:B-1----:R-:W-:Y:S05]  /*3df0*/  @!P2 BRA `(.L_x_75) ;  /* 0x0000006000a8a947 */ /* 0x002fea0003800000 */
.L_x_233:
[----:B------:R-:W-:Y:S05]  /*3e00*/  BSYNC B1 ;  /* 0x0000000000017941 */ /* 0x000fea0003800000 */
.L_x_74:
[----:B------:R-:W-:Y:S05]  /*3e10*/  @!P3 WARPSYNC.ALL ;  /* 0x000000000000b948 */ /* 0x000fea0003800000 */
[----:B------:R2:W3:Y:S01]  /*3e20*/  @!P3 LDSM.16.M88.4 R8, [R14] ;  /* 0x000000000e08b83b */ /* 0x0004e20000000200 */
[----:B------:R-:W-:-:S03]  /*3e30*/  IADD3 R3, R3, 0x1, RZ ;  /* 0x0000000103037810 */ /* 0x000fc60007ffe0ff */
[----:B------:R2:W4:Y:S01]  /*3e40*/  @!P3 LDSM.16.M88.4 R4, [R15] ;  /* 0x000000000f04b83b */ /* 0x0005220000000200 */
[----:B------:R-:W-:-:S04]  /*3e50*/  ISETP.NE.AND P2, PT, R3, 0x4, PT ;  /* 0x000000040300780c */ /* 0x000fc80003f45270 */
[----:B------:R-:W-:Y:S02]  /*3e60*/  SEL R3, R3, RZ, P2 ;  /* 0x000000ff03037207 */ /* 0x000fe40001000000 */
[----:B------:R-:W-:-:S07]  /*3e70*/  SEL R32, RZ, 0x1, P2 ;  /* 0x00000001ff207807 */ /* 0x000fce0001000000 */
.L_x_72:
[----:B------:R-:W-:Y:S05]  /*3e80*/  BSYNC B0 ;  /* 0x0000000000007941 */ /* 0x000fea0003800000 */
.L_x_71:
[--C-:B--23--:R-:W-:Y:S02]  /*3e90*/  HADD2.F32 R14, -RZ, R8.reuse.H1_H1 ;  /* 0x30000008ff0e7230 */ /* 0x10cfe40000004100 */
[C---:B------:R-:W-:Y:S01]  /*3ea0*/  FFMA R57, R162.reuse, R57, R21 ;  /* 0x00000039a2397223 */ /* 0x040fe20000000015 */
[--C-:B------:R-:W-:Y:S02]  /*3eb0*/  HADD2.F32 R26, -RZ, R9.reuse.H1_H1 ;  /* 0x30000009ff1a7230 */ /* 0x100fe40000004100 */
[C-C-:B------:R-:W-:Y:S01]  /*3ec0*/  FFMA R59, R162.reuse, R59, R23.reuse ;  /* 0x0000003ba23b7223 */ /* 0x140fe20000000017 */
[----:B------:R-:W-:Y:S02]  /*3ed0*/  HADD2.F32 R24, -RZ, R9.H0_H0 ;  /* 0x20000009ff187230 */ /* 0x000fe40000004100 */
[C---:B------:R-:W-:Y:S01]  /*3ee0*/  FFMA R15, R162.reuse, R58, R23 ;  /* 0x0000003aa20f7223 */ /* 0x040fe20000000017 */
[----:B-1----:R-:W-:Y:S02]  /*3ef0*/  HADD2.F32 R12, -RZ, R8.H0_H0 ;  /* 0x20000008ff0c7230 */ /* 0x002fe40000004100 */
        /* <DEDUP_REMOVED lines=70> */
.L_x_77:
[----:B------:R-:W-:Y:S05]  /*4360*/  BSYNC B0 ;  /* 0x0000000000007941 */ /* 0x000fea0003800000 */
.L_x_76:
        /* <DEDUP_REMOVED lines=8> */
.L_x_80:
[----:B------:R-:W-:-:S04]  /*43f0*/  ULEA UR4, UR36, UR45, 0x3 ;  /* 0x0000002d24047291 */ /* 0x000fc8000f8e183f */
[----:B------:R-:W-:-:S04]  /*4400*/  UIADD3 UR4, UR4, 0x60, URZ ;  /* 0x0000006004047890 */ /* 0x000fc8000fffe03f */
[----:B------:R-:W-:-:S09]  /*4410*/  UPRMT UR4, UR50, 0x654, UR4 ;  /* 0x0000065432047896 */ /* 0x000fd20008000004 */
[----:B------:R-:W-:Y:S03]  /*4420*/  SYNCS.ARRIVE.TRANS64.RED.A1T0 RZ, [UR4], RZ ;  /* 0x000000ffffff79a7 */ /* 0x000fe60008100404 */
.L_x_79:
[----:B------:R-:W-:Y:S05]  /*4430*/  BSYNC B0 ;  /* 0x0000000000007941 */ /* 0x000fea0003800000 */
.L_x_78:
[----:B------:R-:W-:Y:S01]  /*4440*/  UIADD3 UR4, UR36, 0x1, URZ ;  /* 0x0000000124047890 */ /* 0x000fe2000fffe03f */
[----:B------:R-:W-:Y:S03]  /*4450*/  BSSY B0, `(.L_x_81) ;  /* 0x0000017000007945 */ /* 0x000fe60003800000 */
[----:B------:R-:W-:-:S04]  /*4460*/  UISETP.NE.AND UP0, UPT, UR4, 0x4, UPT ;  /* 0x000000040400788c */ /* 0x000fc8000bf05270 */
[----:B------:R-:W-:Y:S01]  /*4470*/  USEL UR5, UR4, URZ, UP0 ;  /* 0x0000003f04057287 */ /* 0x000fe20008000000 */
[----:B------:R-:W-:Y:S11]  /*4480*/  @P1 BRA `(.L_x_82) ;  /* 0x00000000004c1947 */ /* 0x000ff60003800000 */
[----:B------:R-:W-:-:S13]  /*4490*/  ISETP.NE.AND P2, PT, R163, 0x3, PT ;  /* 0x00000003a300780c */ /* 0x000fda0003f45270 */
[----:B------:R-:W-:Y:S05]  /*44a0*/  @!P2 BRA `(.L_x_83) ;  /* 0x000000000004a947 */ /* 0x000fea0003800000 */
[----:B------:R-:W-:Y:S01]  /*44b0*/  BPT.TRAP 0x1 ;  /* 0x000000040000795c */ /* 0x000fe20000300000 */
.L_x_83:
[C---:B------:R-:W-:Y:S01]  /*44c0*/  LEA R13, R3.reuse, UR45, 0x3 ;  /* 0x0000002d030d7c11 */ /* 0x040fe2000f8e18ff */
[----:B------:R-:W-:Y:S01]  /*44d0*/  BSSY B1, `(.L_x_84) ;  /* 0x0000006000017945 */ /* 0x000fe20003800000 */
[----:B------:R-:W-:Y:S02]  /*44e0*/  SHF.L.U32 R12, R32, 0x1f, RZ ;  /* 0x0000001f200c7819 */ /* 0x000fe400000006ff */
[----:B------:R-:W-:Y:S02]  /*44f0*/  @!P3 LEA R14, R3, R30, 0xd ;  /* 0x0000001e030eb211 */ /* 0x000fe400078e68ff */
[----:B------:R-:W1:Y:S03]  /*4500*/  SYNCS.PHASECHK.TRANS64.TRYWAIT P2, [R13+URZ+0x40], R12 ;  /* 0x0000400c0d0075a7 */ /* 0x000e66000804017f */
[----:B------:R-:W-:Y:S01]  /*4510*/  @!P3 IMAD R15, R157, 0x2, R14 ;  /* 0x000000029d0fb824 */ /* 0x000fe200078e020e */
[----:B-1----:R-:W-:Y:S06]  /*4520*/  @!P2 BRA `(.L_x_85) ;  /* 0x0000005800f0a947 */ /* 0x002fec0003800000 */
.L_x_234:
[----:B------:R-:W-:Y:S05]  /*4530*/  BSYNC B1 ;  /* 0x0000000000017941 */ /* 0x000fea0003800000 */
.L_x_84:
[----:B------:R-:W-:Y:S05]  /*4540*/  @!P3 WARPSYNC.ALL ;  /* 0x000000000000b948 */ /* 0x000fea0003800000 */
[----:B------:R2:W3:Y:S01]  /*4550*/  @!P3 LDSM.16.M88.4 R8, [R14] ;  /* 0x000000000e08b83b */ /* 0x0004e20000000200 */
[----:B------:R-:W-:-:S03]  /*4560*/  VIADD R3, R3, 0x1 ;  /* 0x0000000103037836 */ /* 0x000fc60000000000 */
[----:B------:R2:W4:Y:S02]  /*4570*/  @!P3 LDSM.16.M88.4 R4, [R15] ;  /* 0x000000000f04b83b */ /* 0x0005240000000200 */
[----:B------:R-:W-:-:S04]  /*4580*/  ISETP.NE.AND P2, PT, R3, 0x4, PT ;  /* 0x000000040300780c */ /* 0x000fc80003f45270 */
[----:B-1----:R-:W-:Y:S02]  /*4590*/  SEL R13, RZ, 0x1, P2 ;  /* 0x00000001ff0d7807 */ /* 0x002fe40001000000 */
[----:B------:R-:W-:Y:S02]  /*45a0*/  SEL R3, R3, RZ, P2 ;  /* 0x000000ff03037207 */ /* 0x000fe40001000000 */
[----:B--2---:R-:W-:-:S07]  /*45b0*/  LOP3.LUT R32, R32, R13, RZ, 0x3c, !PT ;  /* 0x0000000d20207212 */ /* 0x004fce00078e3cff */
.L_x_82:
[----:B------:R-:W-:Y:S05]  /*45c0*/  BSYNC B0 ;  /* 0x0000000000007941 */ /* 0x000fea0003800000 */
.L_x_81:
[--C-:B---3--:R-:W-:Y:S02]  /*45d0*/  HADD2.F32 R14, -RZ, R8.reuse.H1_H1 ;  /* 0x30000008ff0e7230 */ /* 0x108fe40000004100 */
[C---:B------:R-:W-:Y:S01]  /*45e0*/  FFMA R73, R162.reuse, R73, R21 ;  /* 0x00000049a2497223 */ /* 0x040fe20000000015 */
[--C-:B------:R-:W-:Y:S02]  /*45f0*/  HADD2.F32 R26, -RZ, R9.reuse.H1_H1 ;  /* 0x30000009ff1a7230 */ /* 0x100fe40000004100 */
[C-C-:B------:R-:W-:Y:S01]  /*4600*/  FFMA R75, R162.reuse, R75, R23.reuse ;  /* 0x0000004ba24b7223 */ /* 0x140fe20000000017 */
[----:B------:R-:W-:Y:S02]  /*4610*/  HADD2.F32 R24, -RZ, R9.H0_H0 ;  /* 0x20000009ff187230 */ /* 0x000fe40000004100 */
[C---:B------:R-:W-:Y:S01]  /*4620*/  FFMA R15, R162.reuse, R74, R23 ;  /* 0x0000004aa20f7223 */ /* 0x040fe20000000017 */
[----:B------:R-:W-:Y:S02]  /*4630*/  HADD2.F32 R12, -RZ, R8.H0_H0 ;  /* 0x20000008ff0c7230 */ /* 0x000fe40000004100 */
        /* <DEDUP_REMOVED lines=70> */
.L_x_87:
[----:B------:R-:W-:Y:S05]  /*4aa0*/  BSYNC B0 ;  /* 0x0000000000007941 */ /* 0x000fea0003800000 */
.L_x_86:
[----:B-1----:R-:W-:Y:S01]  /*4ab0*/  IADD3 R24, R20, 0x6200, RZ ;  /* 0x0000620014187810 */ /* 0x002fe20007ffe0ff */
[----:B------:R-:W-:Y:S04]  /*4ac0*/  BAR.SYNC.DEFER_BLOCKING 0x1, 0x100 ;  /* 0x0044000000007b1d */ /* 0x000fe80000010000 */
[----:B------:R-:W-:Y:S02]  /*4ad0*/  IMAD R24, R157, 0x2, R24 ;  /* 0x000000029d187824 */ /* 0x000fe400078e0218 */
[----:B------:R-:W-:Y:S04]  /*4ae0*/  BSSY B0, `(.L_x_88) ;  /* 0x0000009000007945 */ /* 0x000fe80003800000 */
[----:B------:R-:W-:Y:S05]  /*4af0*/  @P1 BRA `(.L_x_89) ;  /* 0x00000000001c1947 */ /* 0x000fea0003800000 */
[----:B------:R-:W-:-:S13]  /*4b00*/  ISETP.NE.AND P2, PT, R163, 0x3, PT ;  /* 0x00000003a300780c */ /* 0x000fda0003f45270 */
[----:B------:R-:W-:Y:S05]  /*4b10*/  @!P2 BRA `(.L_x_90) ;  /* 0x000000000004a947 */ /* 0x000fea0003800000 */
[----:B------:R-:W-:Y:S01]  /*4b20*/  BPT.TRAP 0x1 ;  /* 0x000000040000795c */ /* 0x000fe20000300000 */
.L_x_90:
[----:B------:R-:W-:-:S04]  /*4b30*/  ULEA UR4, UR5, UR45, 0x3 ;  /* 0x0000002d05047291 */ /* 0x000fc8000f8e183f */
[----:B------:R-:W-:-:S04]  /*4b40*/  UIADD3 UR4, UR4, 0x60, URZ ;  /* 0x0000006004047890 */ /* 0x000fc8000fffe03f */
[----:B------:R-:W-:-:S09]  /*4b50*/  UPRMT UR4, UR50, 0x654, UR4 ;  /* 0x0000065432047896 */ /* 0x000fd20008000004 */
[----:B------:R-:W-:Y:S03]  /*4b60*/  SYNCS.ARRIVE.TRANS64.RED.A1T0 RZ, [UR4], RZ ;  /* 0x000000ffffff79a7 */ /* 0x000fe60008100404 */
.L_x_89:
[----:B------:R-:W-:Y:S05]  /*4b70*/  BSYNC B0 ;  /* 0x0000000000007941 */ /* 0x000fea0003800000 */
.L_x_88:
        /* <DEDUP_REMOVED lines=8> */
.L_x_93:
[C---:B------:R-:W-:Y:S01]  /*4c00*/  LEA R12, R3.reuse, UR45, 0x3 ;  /* 0x0000002d030c7c11 */ /* 0x040fe2000f8e18ff */
[----:B------:R-:W-:Y:S01]  /*4c10*/  @!P3 IMAD R14, R3, 0x2000, R30 ;  /* 0x00002000030eb824 */ /* 0x000fe200078e021e */
[----:B------:R-:W-:Y:S01]  /*4c20*/  SHF.L.U32 R13, R32, 0x1f, RZ ;  /* 0x0000001f200d7819 */ /* 0x000fe200000006ff */
[----:B------:R-:W-:Y:S03]  /*4c30*/  BSSY B1, `(.L_x_94) ;  /* 0x0000004000017945 */ /* 0x000fe60003800000 */
[----:B------:R-:W1:Y:S01]  /*4c40*/  SYNCS.PHASECHK.TRANS64.TRYWAIT P2, [R12+URZ+0x40], R13 ;  /* 0x0000400d0c0075a7 */ /* 0x000e62000804017f */
[----:B------:R-:W-:Y:S01]  /*4c50*/  @!P3 LEA R15, R157, R14, 0x1 ;  /* 0x0000000e9d0fb211 */ /* 0x000fe200078e08ff */
[----:B-1----:R-:W-:Y:S06]  /*4c60*/  @!P2 BRA `(.L_x_95) ;  /* 0x000000540034a947 */ /* 0x002fec0003800000 */
.L_x_235:
[----:B------:R-:W-:Y:S05]  /*4c70*/  BSYNC B1 ;  /* 0x0000000000017941 */ /* 0x000fea0003800000 */
.L_x_94:
        /* <DEDUP_REMOVED lines=8> */
.L_x_92:
[----:B------:R-:W-:Y:S05]  /*4d00*/  BSYNC B0 ;  /* 0x0000000000007941 */ /* 0x000fea0003800000 */
.L_x_91:
[--C-:B---3--:R-:W-:Y:S02]  /*4d10*/  HADD2.F32 R14, -RZ, R8.reuse.H1_H1 ;  /* 0x30000008ff0e7230 */ /* 0x108fe40000004100 */
[C---:B------:R-:W-:Y:S01]  /*4d20*/  FFMA R89, R162.reuse, R89, R21 ;  /* 0x00000059a2597223 */ /* 0x040fe20000000015 */
[--C-:B------:R-:W-:Y:S02]  /*4d30*/  HADD2.F32 R26, -RZ, R9.reuse.H0_H0 ;  /* 0x20000009ff1a7230 */ /* 0x100fe40000004100 */
        /* <DEDUP_REMOVED lines=13> */
[--C-:B------:R-:W-:Y:S02]  /*4e10*/  HADD2.F32 R36, -RZ, R11.reuse.H1_H1 ;  /* 0x3000000bff247230 */ /* 0x100fe40000004100 */
[C-C-:B------:R-:W-:Y:S01]  /*4e20*/  FFMA R95, R162.reuse, R95, R23.reuse ;  /* 0x0000005fa25f7223 */ /* 0x140fe20000000017 */
[----:B------:R-:W-:Y:S02]  /*4e30*/  HADD2.F32 R34, -RZ, R11.H0_H0 ;  /* 0x2000000bff227230 */ /* 0x000fe40000004100 */
[----:B------:R-:W-:Y:S01]  /*4e40*/  FFMA R15, R162, R94, R23 ;  /* 0x0000005ea20f7223 */ /* 0x000fe20000000017 */
[-C--:B------:R-:W-:Y:S01]  /*4e50*/  FFMA R25, R26, R158.reuse, R13 ;  /* 0x0000009e1a197223 */ /* 0x080fe2000000000d */
[-C--:B------:R-:W-:Y:S01]  /*4e60*/  FFMA R26, R28, R158.reuse, R93 ;  /* 0x0000009e1c1a7223 */ /* 0x080fe2000000005d */
[-C--:B------:R-:W-:Y:S01]  /*4e70*/  FFMA R28, R36, R158.reuse, R95 ;  /* 0x0000009e241c7223 */ /* 0x080fe2000000005f */
[----:B------:R-:W-:Y:S01]  /*4e80*/  FFMA R27, R34, R158, R15 ;  /* 0x0000009e221b7223 */ /* 0x000fe2000000000f */
[----:B----4-:R-:W-:-:S02]  /*4e90*/  HADD2.F32 R36, -RZ, R4.H1_H1 ;  /* 0x30000004ff247230 */ /* 0x010fc40000004100 */
        /* <DEDUP_REMOVED lines=34> */
[----:B------:R1:W-:Y:S01]  /*50c0*/  STSM.16.M88.4 [R29], R44 ;  /* 0x0000002c1d007844 */ /* 0x0003e20000000200 */
        /* <DEDUP_REMOVED lines=17> */
.L_x_97:
[----:B------:R-:W-:Y:S05]  /*51e0*/  BSYNC B0 ;  /* 0x0000000000007941 */ /* 0x000fea0003800000 */
.L_x_96:
[----:B------:R-:W-:Y:S06]  /*51f0*/  BAR.SYNC.DEFER_BLOCKING 0x1, 0x100 ;  /* 0x0044000000007b1d */ /* 0x000fec0000010000 */
[----:B------:R-:W-:Y:S04]  /*5200*/  BSSY B0, `(.L_x_98) ;  /* 0x0000009000007945 */ /* 0x000fe80003800000 */
[----:B------:R-:W-:Y:S05]  /*5210*/  @P1 BRA `(.L_x_99) ;  /* 0x00000000001c1947 */ /* 0x000fea0003800000 */
[----:B------:R-:W-:-:S13]  /*5220*/  ISETP.NE.AND P2, PT, R163, 0x3, PT ;  /* 0x00000003a300780c */ /* 0x000fda0003f45270 */
[----:B------:R-:W-:Y:S05]  /*5230*/  @!P2 BRA `(.L_x_100) ;  /* 0x000000000004a947 */ /* 0x000fea0003800000 */
[----:B------:R-:W-:Y:S01]  /*5240*/  BPT.TRAP 0x1 ;  /* 0x000000040000795c */ /* 0x000fe20000300000 */
.L_x_100:
[----:B------:R-:W-:-:S04]  /*5250*/  ULEA UR4, UR5, UR45, 0x3 ;  /* 0x0000002d05047291 */ /* 0x000fc8000f8e183f */
[----:B------:R-:W-:-:S04]  /*5260*/  UIADD3 UR4, UR4, 0x60, URZ ;  /* 0x0000006004047890 */ /* 0x000fc8000fffe03f */
[----:B------:R-:W-:-:S09]  /*5270*/  UPRMT UR4, UR50, 0x654, UR4 ;  /* 0x0000065432047896 */ /* 0x000fd20008000004 */
[----:B------:R-:W-:Y:S03]  /*5280*/  SYNCS.ARRIVE.TRANS64.RED.A1T0 RZ, [UR4], RZ ;  /* 0x000000ffffff79a7 */ /* 0x000fe60008100404 */
.L_x_99:
[----:B------:R-:W-:Y:S05]  /*5290*/  BSYNC B0 ;  /* 0x0000000000007941 */ /* 0x000fea0003800000 */
.L_x_98:
        /* <DEDUP_REMOVED lines=8> */
.L_x_103:
[C---:B-1----:R-:W-:Y:S01]  /*5320*/  LEA R12, R3.reuse, UR45, 0x3 ;  /* 0x0000002d030c7c11 */ /* 0x042fe2000f8e18ff */
[----:B------:R-:W-:Y:S01]  /*5330*/  @!P3 IMAD R14, R3, 0x2000, R30 ;  /* 0x00002000030eb824 */ /* 0x000fe200078e021e */
[----:B------:R-:W-:Y:S01]  /*5340*/  SHF.L.U32 R13, R32, 0x1f, RZ ;  /* 0x0000001f200d7819 */ /* 0x000fe200000006ff */
[----:B------:R-:W-:Y:S03]  /*5350*/  BSSY B1, `(.L_x_104) ;  /* 0x0000004000017945 */ /* 0x000fe60003800000 */
[----:B------:R-:W1:Y:S01]  /*5360*/  SYNCS.PHASECHK.TRANS64.TRYWAIT P2, [R12+URZ+0x40], R13 ;  /* 0x0000400d0c0075a7 */ /* 0x000e62000804017f */
[----:B------:R-:W-:Y:S01]  /*5370*/  @!P3 LEA R15, R157, R14, 0x1 ;  /* 0x0000000e9d0fb211 */ /* 0x000fe200078e08ff */
[----:B-1----:R-:W-:Y:S06]  /*5380*/  @!P2 BRA `(.L_x_105) ;  /* 0x0000004c0080a947 */ /* 0x002fec0003800000 */
.L_x_236:
[----:B------:R-:W-:Y:S05]  /*5390*/  BSYNC B1 ;  /* 0x0000000000017941 */ /* 0x000fea0003800000 */
.L_x_104:
        /* <DEDUP_REMOVED lines=8> */
.L_x_102:
[----:B------:R-:W-:Y:S05]  /*5420*/  BSYNC B0 ;  /* 0x0000000000007941 */ /* 0x000fea0003800000 */
.L_x_101:
[--C-:B-1-3--:R-:W-:Y:S02]  /*5430*/  HADD2.F32 R14, -RZ, R8.reuse.H1_H1 ;  /* 0x30000008ff0e7230 */ /* 0x10afe40000004100 */
        /* <DEDUP_REMOVED lines=76> */
.L_x_107:
[----:B------:R-:W-:Y:S05]  /*5900*/  BSYNC B0 ;  /* 0x0000000000007941 */ /* 0x000fea0003800000 */
.L_x_106:
[----:B------:R-:W-:Y:S06]  /*5910*/  BAR.SYNC.DEFER_BLOCKING 0x1, 0x100 ;  /* 0x0044000000007b1d */ /* 0x000fec0000010000 */
[----:B------:R-:W-:Y:S04]  /*5920*/  BSSY B0, `(.L_x_108) ;  /* 0x0000009000007945 */ /* 0x000fe80003800000 */
[----:B------:R-:W-:Y:S05]  /*5930*/  @P1 BRA `(.L_x_109) ;  /* 0x00000000001c1947 */ /* 0x000fea0003800000 */
[----:B------:R-:W-:-:S13]  /*5940*/  ISETP.NE.AND P2, PT, R163, 0x3, PT ;  /* 0x00000003a300780c */ /* 0x000fda0003f45270 */
[----:B------:R-:W-:Y:S05]  /*5950*/  @!P2 BRA `(.L_x_110) ;  /* 0x000000000004a947 */ /* 0x000fea0003800000 */
[----:B------:R-:W-:Y:S01]  /*5960*/  BPT.TRAP 0x1 ;  /* 0x000000040000795c */ /* 0x000fe20000300000 */
.L_x_110:
[----:B------:R-:W-:-:S04]  /*5970*/  ULEA UR4, UR5, UR45, 0x3 ;  /* 0x0000002d05047291 */ /* 0x000fc8000f8e183f */
[----:B------:R-:W-:-:S04]  /*5980*/  UIADD3 UR4, UR4, 0x60, URZ ;  /* 0x0000006004047890 */ /* 0x000fc8000fffe03f */
[----:B------:R-:W-:-:S09]  /*5990*/  UPRMT UR4, UR50, 0x654, UR4 ;  /* 0x0000065432047896 */ /* 0x000fd20008000004 */
[----:B------:R-:W-:Y:S03]  /*59a0*/  SYNCS.ARRIVE.TRANS64.RED.A1T0 RZ, [UR4], RZ ;  /* 0x000000ffffff79a7 */ /* 0x000fe60008100404 */
.L_x_109:
[----:B------:R-:W-:Y:S05]  /*59b0*/  BSYNC B0 ;  /* 0x0000000000007941 */ /* 0x000fea0003800000 */
.L_x_108:
        /* <DEDUP_REMOVED lines=8> */
.L_x_113:
[C---:B------:R-:W-:Y:S01]  /*5a40*/  LEA R12, R3.reuse, UR45, 0x3 ;  /* 0x0000002d030c7c11 */ /* 0x040fe2000f8e18ff */
[----:B------:R-:W-:Y:S01]  /*5a50*/  @!P3 IMAD R14, R3, 0x2000, R30 ;  /* 0x00002000030eb824 */ /* 0x000fe200078e021e */
[----:B------:R-:W-:Y:S01]  /*5a60*/  SHF.L.U32 R13, R32, 0x1f, RZ ;  /* 0x0000001f200d7819 */ /* 0x000fe200000006ff */
[----:B------:R-:W-:Y:S03]  /*5a70*/  BSSY B1, `(.L_x_114) ;  /* 0x0000004000017945 */ /* 0x000fe60003800000 */
[----:B------:R-:W2:Y:S01]  /*5a80*/  SYNCS.PHASECHK.TRANS64.TRYWAIT P2, [R12+URZ+0x40], R13 ;  /* 0x0000400d0c0075a7 */ /* 0x000ea2000804017f */
[----:B------:R-:W-:Y:S01]  /*5a90*/  @!P3 LEA R15, R157, R14, 0x1 ;  /* 0x0000000e9d0fb211 */ /* 0x000fe200078e08ff */
[----:B--2---:R-:W-:Y:S06]  /*5aa0*/  @!P2 BRA `(.L_x_115) ;  /* 0x0000004400cca947 */ /* 0x004fec0003800000 */
.L_x_237:
[----:B------:R-:W-:Y:S05]  /*5ab0*/  BSYNC B1 ;  /* 0x0000000000017941 */ /* 0x000fea0003800000 */
.L_x_114:
[----:B------:R-:W-:Y:S05]  /*5ac0*/  @!P3 WARPSYNC.ALL ;  /* 0x000000000000b948 */ /* 0x000fea0003800000 */
[----:B------:R3:W4:Y:S01]  /*5ad0*/  @!P3 LDSM.16.M88.4 R8, [R14] ;  /* 0x000000000e08b83b */ /* 0x0007220000000200 */
[----:B------:R-:W-:-:S03]  /*5ae0*/  VIADD R3, R3, 0x1 ;  /* 0x0000000103037836 */ /* 0x000fc60000000000 */
[----:B------:R3:W1:Y:S02]  /*5af0*/  @!P3 LDSM.16.M88.4 R4, [R15] ;  /* 0x000000000f04b83b */ /* 0x0006640000000200 */
[----:B------:R-:W-:-:S04]  /*5b00*/  ISETP.NE.AND P2, PT, R3, 0x4, PT ;  /* 0x000000040300780c */ /* 0x000fc80003f45270 */
[----:B--2---:R-:W-:Y:S02]  /*5b10*/  SEL R13, RZ, 0x1, P2 ;  /* 0x00000001ff0d7807 */ /* 0x004fe40001000000 */
[----:B------:R-:W-:Y:S02]  /*5b20*/  SEL R3, R3, RZ, P2 ;  /* 0x000000ff03037207 */ /* 0x000fe40001000000 */
[----:B---3--:R-:W-:-:S07]  /*5b30*/  LOP3.LUT R32, R32, R13, RZ, 0x3c, !PT ;  /* 0x0000000d20207212 */ /* 0x008fce00078e3cff */
.L_x_112:
[----:B------:R-:W-:Y:S05]  /*5b40*/  BSYNC B0 ;  /* 0x0000000000007941 */ /* 0x000fea0003800000 */
.L_x_111:
[--C-:B----4-:R-:W-:Y:S02]  /*5b50*/  HADD2.F32 R14, -RZ, R8.reuse.H1_H1 ;  /* 0x30000008ff0e7230 */ /* 0x110fe40000004100 */
        /* <DEDUP_REMOVED lines=23> */
[----:B-1----:R-:W-:-:S02]  /*5cd0*/  HADD2.F32 R34, -RZ, R4.H0_H0 ;  /* 0x20000004ff227230 */ /* 0x002fc40000004100 */
        /* <DEDUP_REMOVED lines=52> */
.L_x_117:
[----:B------:R-:W-:Y:S05]  /*6020*/  BSYNC B0 ;  /* 0x0000000000007941 */ /* 0x000fea0003800000 */
.L_x_116:
[----:B------:R-:W-:Y:S06]  /*6030*/  BAR.SYNC.DEFER_BLOCKING 0x1, 0x100 ;  /* 0x0044000000007b1d */ /* 0x000fec0000010000 */
[----:B------:R-:W-:Y:S04]  /*6040*/  BSSY B0, `(.L_x_118) ;  /* 0x0000009000007945 */ /* 0x000fe80003800000 */
[----:B------:R-:W-:Y:S05]  /*6050*/  @P1 BRA `(.L_x_119) ;  /* 0x00000000001c1947 */ /* 0x000fea0003800000 */
[----:B------:R-:W-:-:S13]  /*6060*/  ISETP.NE.AND P2, PT, R163, 0x3, PT ;  /* 0x00000003a300780c */ /* 0x000fda0003f45270 */
[----:B------:R-:W-:Y:S05]  /*6070*/  @!P2 BRA `(.L_x_120) ;  /* 0x000000000004a947 */ /* 0x000fea0003800000 */
[----:B------:R-:W-:Y:S01]  /*6080*/  BPT.TRAP 0x1 ;  /* 0x000000040000795c */ /* 0x000fe20000300000 */
.L_x_120:
[----:B------:R-:W-:-:S04]  /*6090*/  ULEA UR4, UR5, UR45, 0x3 ;  /* 0x0000002d05047291 */ /* 0x000fc8000f8e183f */
[----:B------:R-:W-:-:S04]  /*60a0*/  UIADD3 UR4, UR4, 0x60, URZ ;  /* 0x0000006004047890 */ /* 0x000fc8000fffe03f */
[----:B------:R-:W-:-:S09]  /*60b0*/  UPRMT UR4, UR50, 0x654, UR4 ;  /* 0x0000065432047896 */ /* 0x000fd20008000004 */
[----:B------:R-:W-:Y:S03]  /*60c0*/  SYNCS.ARRIVE.TRANS64.RED.A1T0 RZ, [UR4], RZ ;  /* 0x000000ffffff79a7 */ /* 0x000fe60008100404 */
.L_x_119:
[----:B------:R-:W-:Y:S05]  /*60d0*/  BSYNC B0 ;  /* 0x0000000000007941 */ /* 0x000fea0003800000 */
.L_x_118:
        /* <DEDUP_REMOVED lines=8> */
.L_x_123:
[----:B------:R-:W-:Y:S01]  /*6160*/  SHF.L.U32 R32, R32, 0x1f, RZ ;  /* 0x0000001f20207819 */ /* 0x000fe200000006ff */
[C---:B------:R-:W-:Y:S01]  /*6170*/  @!P3 IMAD R30, R3.reuse, 0x2000, R30 ;  /* 0x00002000031eb824 */ /* 0x040fe200078e021e */
[----:B------:R-:W-:Y:S01]  /*6180*/  LEA R13, R3, UR45, 0x3 ;  /* 0x0000002d030d7c11 */ /* 0x000fe2000f8e18ff */
[----:B------:R-:W-:Y:S03]  /*6190*/  BSSY B1, `(.L_x_124) ;  /* 0x0000004000017945 */ /* 0x000fe60003800000 */
[----:B------:R-:W2:Y:S01]  /*61a0*/  SYNCS.PHASECHK.TRANS64.TRYWAIT P2, [R13+URZ+0x40], R32 ;  /* 0x000040200d0075a7 */ /* 0x000ea2000804017f */
[----:B------:R-:W-:Y:S01]  /*61b0*/  @!P3 LEA R3, R157, R30, 0x1 ;  /* 0x0000001e9d03b211 */ /* 0x000fe200078e08ff */
[----:B--2---:R-:W-:Y:S06]  /*61c0*/  @!P2 BRA `(.L_x_125) ;  /* 0x000000400018a947 */ /* 0x004fec0003800000 */
.L_x_238:
[----:B------:R-:W-:Y:S05]  /*61d0*/  BSYNC B1 ;  /* 0x0000000000017941 */ /* 0x000fea0003800000 */
.L_x_124:
[----:B------:R-:W-:Y:S05]  /*61e0*/  @!P3 WARPSYNC.ALL ;  /* 0x000000000000b948 */ /* 0x000fea0003800000 */
[----:B------:R3:W4:Y:S04]  /*61f0*/  @!P3 LDSM.16.M88.4 R8, [R30] ;  /* 0x000000001e08b83b */ /* 0x0007280000000200 */
[----:B------:R3:W1:Y:S02]  /*6200*/  @!P3 LDSM.16.M88.4 R4, [R3] ;  /* 0x000000000304b83b */ /* 0x0006640000000200 */
.L_x_122:
[----:B------:R-:W-:Y:S05]  /*6210*/  BSYNC B0 ;  /* 0x0000000000007941 */ /* 0x000fea0003800000 */
.L_x_121:
[----:B----4-:R-:W-:Y:S02]  /*6220*/  HADD2.F32 R12, -RZ, R8.H0_H0 ;  /* 0x20000008ff0c7230 */ /* 0x010fe40000004100 */
[C-C-:B---3--:R-:W-:Y:S01]  /*6230*/  FFMA R3, R162.reuse, R136, R21.reuse ;  /* 0x00000088a2037223 */ /* 0x148fe20000000015 */
[----:B------:R-:W-:Y:S02]  /*6240*/  HADD2.F32 R28, -RZ, R10.H0_H0 ;  /* 0x2000000aff1c7230 */ /* 0x000fe40000004100 */
[C-C-:B------:R-:W-:Y:S01]  /*6250*/  FFMA R137, R162.reuse, R137, R21.reuse ;  /* 0x00000089a2897223 */ /* 0x140fe20000000015 */
[C-C-:B------:R-:W-:Y:S01]  /*6260*/  FFMA R15, R162.reuse, R140, R21.reuse ;  /* 0x0000008ca20f7223 */ /* 0x140fe20000000015 */
[C-C-:B------:R-:W-:Y:S01]  /*6270*/  FFMA R141, R162.reuse, R141, R21.reuse ;  /* 0x0000008da28d7223 */ /* 0x140fe20000000015 */
[C-C-:B------:R-:W-:Y:S01]  /*6280*/  FFMA R25, R162.reuse, R144, R21.reuse ;  /* 0x00000090a2197223 */ /* 0x140fe20000000015 */
[C-C-:B------:R-:W-:Y:S01]  /*6290*/  FFMA R145, R162.reuse, R145, R21.reuse ;  /* 0x00000091a2917223 */ /* 0x140fe20000000015 */
[C-C-:B------:R-:W-:Y:S01]  /*62a0*/  FFMA R29, R162.reuse, R148, R21.reuse ;  /* 0x00000094a21d7223 */ /* 0x140fe20000000015 */
[----:B------:R-:W-:Y:S01]  /*62b0*/  FFMA R149, R162, R149, R21 ;  /* 0x00000095a2957223 */ /* 0x000fe20000000015 */
[----:B------:R-:W-:-:S02]  /*62c0*/  HADD2.F32 R8, -RZ, R8.H1_H1 ;  /* 0x30000008ff087230 */ /* 0x000fc40000004100 */
[C-C-:B--2---:R-:W-:Y:S01]  /*62d0*/  FFMA R13, R162.reuse, R138, R23.reuse ;  /* 0x0000008aa20d7223 */ /* 0x144fe20000000017 */
[--C-:B------:R-:W-:Y:S02]  /*62e0*/  HADD2.F32 R14, -RZ, R9.reuse.H0_H0 ;  /* 0x20000009ff0e7230 */ /* 0x100fe40000004100 */
[C-C-:B------:R-:W-:Y:S01]  /*62f0*/  FFMA R139, R162.reuse, R139, R23.reuse ;  /* 0x0000008ba28b7223 */ /* 0x140fe20000000017 */
[----:B------:R-:W-:Y:S02]  /*6300*/  HADD2.F32 R26, -RZ, R9.H1_H1 ;  /* 0x30000009ff1a7230 */ /* 0x000fe40000004100 */
[C-C-:B------:R-:W-:Y:S01]  /*6310*/  FFMA R21, R162.reuse, R142, R23.reuse ;  /* 0x0000008ea2157223 */ /* 0x140fe20000000017 */
[----:B------:R-:W-:Y:S02]  /*6320*/  HADD2.F32 R10, -RZ, R10.H1_H1 ;  /* 0x3000000aff0a7230 */ /* 0x000fe40000004100 */
[----:B------:R-:W-:Y:S01]  /*6330*/  FFMA R143, R162, R143, R23 ;  /* 0x0000008fa28f7223 */ /* 0x000fe20000000017 */
[----:B------:R-:W-:-:S02]  /*6340*/  HADD2.F32 R30, -RZ, R11.H0_H0 ;  /* 0x2000000bff1e7230 */ /* 0x000fc40000004100 */
[C-C-:B------:R-:W-:Y:S01]  /*6350*/  FFMA R27, R162.reuse, R146, R23.reuse ;  /* 0x00000092a21b7223 */ /* 0x140fe20000000017 */
[----:B------:R-:W-:Y:S02]  /*6360*/  HADD2.F32 R32, -RZ, R11.H1_H1 ;  /* 0x3000000bff207230 */ /* 0x000fe40000004100 */
[C-C-:B------:R-:W-:Y:S01]  /*6370*/  FFMA R147, R162.reuse, R147, R23.reuse ;  /* 0x00000093a2937223 */ /* 0x140fe20000000017 */
[----:B-1----:R-:W-:Y:S02]  /*6380*/  HADD2.F32 R34, -RZ, R4.H0_H0 ;  /* 0x20000004ff227230 */ /* 0x002fe40000004100 */
[C-C-:B------:R-:W-:Y:S01]  /*6390*/  FFMA R31, R162.reuse, R150, R23.reuse ;  /* 0x00000096a21f7223 */ /* 0x140fe20000000017 */
[----:B------:R-:W-:Y:S02]  /*63a0*/  HADD2.F32 R40, -RZ, R6.H0_H0 ;  /* 0x20000006ff287230 */ /* 0x000fe40000004100 */
[----:B------:R-:W-:Y:S01]  /*63b0*/  FFMA R23, R162, R151, R23 ;  /* 0x00000097a2177223 */ /* 0x000fe20000000017 */
[----:B------:R-:W-:-:S02]  /*63c0*/  HADD2.F32 R4, -RZ, R4.H1_H1 ;  /* 0x30000004ff047230 */ /* 0x000fc40000004100 */
[-C--:B------:R-:W-:Y:S01]  /*63d0*/  FFMA R3, R12, R158.reuse, R3 ;  /* 0x0000009e0c037223 */ /* 0x080fe20000000003 */
[--C-:B------:R-:W-:Y:S02]  /*63e0*/  HADD2.F32 R36, -RZ, R5.reuse.H0_H0 ;  /* 0x20000005ff247230 */ /* 0x100fe40000004100 */
[-C--:B------:R-:W-:Y:S01]  /*63f0*/  FFMA R8, R8, R158.reuse, R137 ;  /* 0x0000009e08087223 */ /* 0x080fe20000000089 */
[----:B------:R-:W-:Y:S02]  /*6400*/  HADD2.F32 R38, -RZ, R5.H1_H1 ;  /* 0x30000005ff267230 */ /* 0x000fe40000004100 */
[-C--:B------:R-:W-:Y:S01]  /*6410*/  FFMA R13, R14, R158.reuse, R13 ;  /* 0x0000009e0e0d7223 */ /* 0x080fe2000000000d */
[----:B------:R-:W-:Y:S02]  /*6420*/  HADD2.F32 R6, -RZ, R6.H1_H1 ;  /* 0x30000006ff067230 */ /* 0x000fe40000004100 */
[----:B------:R-:W-:Y:S01]  /*6430*/  FFMA R26, R26, R158, R139 ;  /* 0x0000009e1a1a7223 */ /* 0x000fe2000000008b */
[----:B------:R-:W-:-:S02]  /*6440*/  HADD2.F32 R42, -RZ, R7.H0_H0 ;  /* 0x20000007ff2a7230 */ /* 0x000fc40000004100 */
[-C--:B------:R-:W-:Y:S01]  /*6450*/  FFMA R15, R28, R158.reuse, R15 ;  /* 0x0000009e1c0f7223 */ /* 0x080fe2000000000f */
[----:B------:R-:W-:Y:S02]  /*6460*/  HADD2.F32 R44, -RZ, R7.H1_H1 ;  /* 0x30000007ff2c7230 */ /* 0x000fe40000004100 */
[-C--:B------:R-:W-:Y:S01]  /*6470*/  FFMA R10, R10, R158.reuse, R141 ;  /* 0x0000009e0a0a7223 */ /* 0x080fe2000000008d */
        /* <DEDUP_REMOVED lines=39> */
.L_x_127:
[----:B------:R-:W-:Y:S05]  /*66f0*/  BSYNC B0 ;  /* 0x0000000000007941 */ /* 0x000fea0003800000 */
.L_x_126:
[----:B------:R-:W-:Y:S06]  /*6700*/  BAR.SYNC.DEFER_BLOCKING 0x1, 0x100 ;  /* 0x0044000000007b1d */ /* 0x000fec0000010000 */
[----:B------:R-:W-:Y:S04]  /*6710*/  BSSY B0, `(.L_x_128) ;  /* 0x0000009000007945 */ /* 0x000fe80003800000 */
[----:B------:R-:W-:Y:S05]  /*6720*/  @P1 BRA `(.L_x_129) ;  /* 0x00000000001c1947 */ /* 0x000fea0003800000 */
[----:B------:R-:W-:-:S13]  /*6730*/  ISETP.NE.AND P0, PT, R163, 0x3, PT ;  /* 0x00000003a300780c */ /* 0x000fda0003f05270 */
[----:B------:R-:W-:Y:S05]  /*6740*/  @!P0 BRA `(.L_x_130) ;  /* 0x0000000000048947 */ /* 0x000fea0003800000 */
[----:B------:R-:W-:Y:S01]  /*6750*/  BPT.TRAP 0x1 ;  /* 0x000000040000795c */ /* 0x000fe20000300000 */
.L_x_130:
[----:B------:R-:W-:-:S04]  /*6760*/  ULEA UR4, UR36, UR45, 0x3 ;  /* 0x0000002d24047291 */ /* 0x000fc8000f8e183f */
[----:B------:R-:W-:-:S04]  /*6770*/  UIADD3 UR4, UR4, 0x60, URZ ;  /* 0x0000006004047890 */ /* 0x000fc8000fffe03f */
[----:B------:R-:W-:-:S09]  /*6780*/  UPRMT UR4, UR50, 0x654, UR4 ;  /* 0x0000065432047896 */ /* 0x000fd20008000004 */
[----:B------:R-:W-:Y:S03]  /*6790*/  SYNCS.ARRIVE.TRANS64.RED.A1T0 RZ, [UR4], RZ ;  /* 0x000000ffffff79a7 */ /* 0x000fe60008100404 */
.L_x_129:
[----:B------:R-:W-:Y:S05]  /*67a0*/  BSYNC B0 ;  /* 0x0000000000007941 */ /* 0x000fea0003800000 */
.L_x_128:
[----:B------:R-:W-:Y:S01]  /*67b0*/  IADD3 R16, P0, R16, UR46, RZ ;  /* 0x0000002e10107c10 */ /* 0x000fe2000ff1e0ff */
[----:B------:R-:W-:Y:S01]  /*67c0*/  ULDC.64 UR4, c[0x0][0x8f8] ;  /* 0x00023e0000047ab9 */ /* 0x000fe20000000a00 */
[----:B------:R-:W-:Y:S01]  /*67d0*/  UIADD3 UR36, UR36, 0x1, URZ ;  /* 0x0000000124247890 */ /* 0x000fe2000fffe03f */
[----:B------:R-:W-:Y:S01]  /*67e0*/  PRMT R3, RZ, 0x7610, R3 ;  /* 0x00007610ff037816 */ /* 0x000fe20000000003 */
[----:B------:R-:W-:Y:S01]  /*67f0*/  UMOV UR55, 0xffffffff ;  /* 0xffffffff00377882 */ /* 0x000fe20000000000 */
[----:B------:R-:W-:Y:S01]  /*6800*/  IADD3.X R17, R17, UR38, RZ, P0, !PT ;  /* 0x0000002611117c10 */ /* 0x000fe200087fe4ff */
[----:B------:R-:W-:Y:S01]  /*6810*/  UISETP.NE.AND UP0, UPT, UR36, 0x4, UPT ;  /* 0x000000042400788c */ /* 0x000fe2000bf05270 */
[----:B------:R-:W-:Y:S01]  /*6820*/  ISETP.GE.U32.AND P0, PT, R16, UR4, PT ;  /* 0x0000000410007c0c */ /* 0x000fe2000bf06070 */
[----:B------:R-:W-:Y:S02]  /*6830*/  IMAD.MOV.U32 R156, RZ, RZ, -0x1 ;  /* 0xffffffffff9c7424 */ /* 0x000fe400078e00ff */
[----:B------:R-:W-:Y:S01]  /*6840*/  USEL UR36, UR36, URZ, UP0 ;  /* 0x0000003f24247287 */ /* 0x000fe20008000000 */
[----:B------:R-:W-:Y:S01]  /*6850*/  ISETP.GE.U32.AND.EX P0, PT, R17, UR5, PT, P0 ;  /* 0x0000000511007c0c */ /* 0x000fe2000bf06100 */
[----:B------:R-:W-:-:S12]  /*6860*/  IMAD.MOV.U32 R155, RZ, RZ, -0x1 ;  /* 0xffffffffff9b7424 */ /* 0x000fd800078e00ff */
[----:B------:R-:W-:Y:S05]  /*6870*/  @P0 BRA `(.L_x_131) ;  /* 0x0000000400680947 */ /* 0x000fea0003800000 */
[----:B------:R-:W2:Y:S01]  /*6880*/  S2R R23, SR_CTAID.X ;  /* 0x0000000000177919 */ /* 0x000ea20000002500 */
[----:B-1----:R-:W1:Y:S01]  /*6890*/  LDC.64 R10, c[0x0][0x8d0] ;  /* 0x00023400ff0a7b82 */ /* 0x002e620000000a00 */
[----:B------:R-:W-:Y:S01]  /*68a0*/  ULDC UR4, c[0x0][0x150] ;  /* 0x0000540000047ab9 */ /* 0x000fe20000000800 */
[----:B------:R-:W-:Y:S01]  /*68b0*/  MOV R8, R16 ;  /* 0x0000001000087202 */ /* 0x000fe20000000f00 */
[----:B------:R-:W3:Y:S01]  /*68c0*/  S2R R25, SR_CTAID.Y ;  /* 0x0000000000197919 */ /* 0x000ee20000002600 */
[----:B------:R-:W-:-:S04]  /*68d0*/  IMAD.MOV.U32 R9, RZ, RZ, R17 ;  /* 0x000000ffff097224 */ /* 0x000fc800078e0011 */
[----:B------:R-:W4:Y:S08]  /*68e0*/  LDC R26, c[0x0][0x144] ;  /* 0x00005100ff1a7b82 */ /* 0x000f300000000800 */
[----:B------:R-:W3:Y:S08]  /*68f0*/  LDC R12, c[0x0][0x8d8] ;  /* 0x00023600ff0c7b82 */ /* 0x000ef00000000800 */
[----:B------:R-:W3:Y:S01]  /*6900*/  LDC.64 R20, c[0x0][0x8c8] ;  /* 0x00023200ff147b82 */ /* 0x000ee20000000a00 */
[----:B-1----:R-:W-:-:S04]  /*6910*/  ISETP.NE.U32.AND P0, PT, R10, RZ, PT ;  /* 0x000000ff0a00720c */ /* 0x002fc80003f05070 */
[----:B------:R-:W-:Y:S02]  /*6920*/  ISETP.NE.AND.EX P0, PT, R11, RZ, PT, P0 ;  /* 0x000000ff0b00720c */ /* 0x000fe40003f05300 */
[----:B--2---:R-:W-:-:S05]  /*6930*/  I2FP.F32.U32 R3, R23 ;  /* 0x0000001700037245 */ /* 0x004fca0000201000 */
[----:B------:R-:W-:-:S04]  /*6940*/  FMUL R3, R3, UR4 ;  /* 0x0000000403037c20 */ /* 0x000fc80008400000 */
[----:B------:R1:W2:Y:S02]  /*6950*/  F2I.U32.TRUNC.NTZ R24, R3 ;  /* 0x0000000300187305 */ /* 0x0002a4000020f000 */
[----:B----4-:R-:W-:Y:S05]  /*6960*/  @!P0 BRA `(.L_x_132) ;  /* 0x0000000000288947 */ /* 0x010fea0003800000 */
[----:B-1----:R-:W1:Y:S02]  /*6970*/  LDC R3, c[0x0][0x8dc] ;  /* 0x00023700ff037b82 */ /* 0x002e640000000800 */
[----:B-1----:R-:W-:-:S05]  /*6980*/  IADD3 R3, P0, R16, R3, RZ ;  /* 0x0000000310037210 */ /* 0x002fca0007f1e0ff */
[----:B------:R-:W-:-:S04]  /*6990*/  IMAD.X R13, RZ, RZ, R17, P0 ;  /* 0x000000ffff0d7224 */ /* 0x000fc800000e0611 */
[----:B------:R-:W-:-:S04]  /*69a0*/  IMAD.WIDE.U32 R4, R13, R10, RZ ;  /* 0x0000000a0d047225 */ /* 0x000fc800078e00ff */
[----:B------:R-:W-:-:S04]  /*69b0*/  IMAD.WIDE.U32 R6, P0, R3, R11, R4 ;  /* 0x0000000b03067225 */ /* 0x000fc80007800004 */
[----:B------:R-:W-:Y:S01]  /*69c0*/  IMAD.WIDE.U32 R4, R3, R10, RZ ;  /* 0x0000000a03047225 */ /* 0x000fe200078e00ff */
[----:B------:R-:W-:-:S03]  /*69d0*/  IADD3.X R9, RZ, RZ, RZ, P0, !PT ;  /* 0x000000ffff097210 */ /* 0x000fc600007fe4ff */
[----:B------:R-:W-:Y:S01]  /*69e0*/  IMAD.MOV.U32 R8, RZ, RZ, R7 ;  /* 0x000000ffff087224 */ /* 0x000fe200078e0007 */
[----:B------:R-:W-:-:S05]  /*69f0*/  IADD3 RZ, P0, R5, R6, RZ ;  /* 0x0000000605ff7210 */ /* 0x000fca0007f1e0ff */
[----:B------:R-:W-:-:S08]  /*6a00*/  IMAD.WIDE.U32.X R8, R13, R11, R8, P0 ;  /* 0x0000000b0d087225 */ /* 0x000fd000000e0408 */
.L_x_132:
[-CC-:B---3--:R-:W-:Y:S01]  /*6a10*/  SHF.R.U64 R32, R8, R12.reuse, R9.reuse ;  /* 0x0000000c08207219 */ /* 0x188fe20000001209 */
[----:B------:R-:W3:Y:S01]  /*6a20*/  LDC.64 R14, c[0x0][0x8e8] ;  /* 0x00023a00ff0e7b82 */ /* 0x000ee20000000a00 */
[----:B-1----:R-:W-:Y:S01]  /*6a30*/  SHF.R.U32.HI R3, RZ, R12, R9 ;  /* 0x0000000cff037219 */ /* 0x002fe20000011609 */
[----:B------:R-:W-:Y:S01]  /*6a40*/  ULDC UR4, c[0x0][0x154] ;  /* 0x0000550000047ab9 */ /* 0x000fe20000000800 */
[----:B------:R-:W-:Y:S02]  /*6a50*/  IADD3 R7, P0, RZ, -R32, RZ ;  /* 0x80000020ff077210 */ /* 0x000fe40007f1e0ff */
[----:B--2---:R-:W-:-:S03]  /*6a60*/  IADD3 R24, -R24, RZ, RZ ;  /* 0x000000ff18187210 */ /* 0x004fc60007ffe1ff */
[----:B------:R-:W1:Y:S01]  /*6a70*/  LDC R8, c[0x0][0x8c0] ;  /* 0x00023000ff087b82 */ /* 0x000e620000000800 */
[----:B------:R-:W-:Y:S02]  /*6a80*/  IMAD.X R3, RZ, RZ, ~R3, P0 ;  /* 0x000000ffff037224 */ /* 0x000fe400000e0e03 */
[----:B------:R-:W-:-:S04]  /*6a90*/  IMAD.WIDE.U32 R4, R7, R20, R16 ;  /* 0x0000001407047225 */ /* 0x000fc800078e0010 */
[----:B------:R-:W-:Y:S01]  /*6aa0*/  IMAD R6, R3, R20, RZ ;  /* 0x0000001403067224 */ /* 0x000fe200078e02ff */
[----:B------:R-:W2:Y:S01]  /*6ab0*/  LDC R28, c[0x0][0x8b0] ;  /* 0x00022c00ff1c7b82 */ /* 0x000ea20000000800 */
[----:B------:R-:W-:Y:S02]  /*6ac0*/  IMAD R23, R26, R24, R23 ;  /* 0x000000181a177224 */ /* 0x000fe400078e0217 */
[----:B------:R-:W-:Y:S01]  /*6ad0*/  IMAD R3, R7, R21, R6 ;  /* 0x0000001507037224 */ /* 0x000fe200078e0206 */
[----:B------:R-:W-:-:S03]  /*6ae0*/  MOV R7, 0x1 ;  /* 0x0000000100077802 */ /* 0x000fc60000000f00 */
[----:B------:R-:W-:Y:S01]  /*6af0*/  IMAD.IADD R3, R5, 0x1, R3 ;  /* 0x0000000105037824 */ /* 0x000fe200078e0203 */
[----:B------:R-:W4:Y:S01]  /*6b00*/  LDC R30, c[0x0][0x900] ;  /* 0x00024000ff1e7b82 */ /* 0x000f220000000800 */
[----:B------:R-:W-:Y:S02]  /*6b10*/  I2FP.F32.U32 R5, R25 ;  /* 0x0000001900057245 */ /* 0x000fe40000201000 */
[----:B---3--:R-:W-:-:S03]  /*6b20*/  ISETP.NE.U32.AND P0, PT, R14, RZ, PT ;  /* 0x000000ff0e00720c */ /* 0x008fc60003f05070 */
[----:B------:R-:W-:Y:S01]  /*6b30*/  FMUL R6, R5, UR4 ;  /* 0x0000000405067c20 */ /* 0x000fe20008400000 */
[----:B------:R-:W-:Y:S01]  /*6b40*/  ISETP.NE.AND.EX P0, PT, R15, RZ, PT, P0 ;  /* 0x000000ff0f00720c */ /* 0x000fe20003f05300 */
[----:B------:R-:W3:Y:S01]  /*6b50*/  LDC R24, c[0x0][0x148] ;  /* 0x00005200ff187b82 */ /* 0x000ee20000000800 */
[-CC-:B-1----:R-:W-:Y:S01]  /*6b60*/  SHF.R.U64 R12, R4, R8.reuse, R3.reuse ;  /* 0x00000008040c7219 */ /* 0x182fe20000001203 */
[----:B------:R1:W1:Y:S01]  /*6b70*/  F2I.U32.TRUNC.NTZ R20, R6 ;  /* 0x0000000600147305 */ /* 0x000262000020f000 */
[----:B------:R-:W-:Y:S01]  /*6b80*/  SHF.R.U32.HI R3, RZ, R8, R3 ;  /* 0x00000008ff037219 */ /* 0x000fe20000011603 */
[----:B------:R-:W-:-:S04]  /*6b90*/  IMAD.MOV.U32 R5, RZ, RZ, -0x1 ;  /* 0xffffffffff057424 */ /* 0x000fc800078e00ff */
[----:B------:R-:W1:Y:S01]  /*6ba0*/  LDC R21, c[0x0][0x8a8] ;  /* 0x00022a00ff157b82 */ /* 0x000e620000000800 */
[-CC-:B--2---:R-:W-:Y:S02]  /*6bb0*/  SHF.R.U64 R10, R12, R28.reuse, R3.reuse ;  /* 0x0000001c0c0a7219 */ /* 0x184fe40000001203 */
[----:B------:R-:W-:-:S05]  /*6bc0*/  SHF.R.U32.HI R3, RZ, R28, R3 ;  /* 0x0000001cff037219 */ /* 0x000fca0000011603 */
[----:B------:R-:W2:Y:S01]  /*6bd0*/  LDC R26, c[0x0][0x8f0] ;  /* 0x00023c00ff1a7b82 */ /* 0x000ea20000000800 */
[-C--:B----4-:R-:W-:Y:S02]  /*6be0*/  SHF.L.U32 R4, R5, R30.reuse, RZ ;  /* 0x0000001e05047219 */ /* 0x090fe400000006ff */
[-CC-:B------:R-:W-:Y:S02]  /*6bf0*/  SHF.R.U64 R13, R10, R30.reuse, R3.reuse ;  /* 0x0000001e0a0d7219 */ /* 0x180fe40000001203 */
[----:B------:R-:W-:Y:S02]  /*6c00*/  SHF.R.U32.HI R5, RZ, R30, R3 ;  /* 0x0000001eff057219 */ /* 0x000fe40000011603 */
[----:B------:R-:W-:Y:S01]  /*6c10*/  LOP3.LUT R27, RZ, R4, RZ, 0x33, !PT ;  /* 0x00000004ff1b7212 */ /* 0x000fe200078e33ff */
[----:B------:R-:W4:Y:S01]  /*6c20*/  LDC R29, c[0x0][0x8e0] ;  /* 0x00023800ff1d7b82 */ /* 0x000f220000000800 */
[----:B------:R-:W-:Y:S01]  /*6c30*/  SHF.L.U32 R30, R7, R30, RZ ;  /* 0x0000001e071e7219 */ /* 0x000fe200000006ff */
[----:B------:R-:W-:-:S06]  /*6c40*/  IMAD.MOV.U32 R4, RZ, RZ, R13 ;  /* 0x000000ffff047224 */ /* 0x000fcc00078e000d */
[----:B------:R-:W1:Y:S01]  /*6c50*/  LDC R31, c[0x0][0x8b8] ;  /* 0x00022e00ff1f7b82 */ /* 0x000e620000000800 */
[----:B------:R-:W-:Y:S05]  /*6c60*/  @!P0 BRA `(.L_x_133) ;  /* 0x0000000000288947 */ /* 0x000fea0003800000 */
[----:B------:R-:W5:Y:S02]  /*6c70*/  LDC R4, c[0x0][0x8f4] ;  /* 0x00023d00ff047b82 */ /* 0x000f640000000800 */
[----:B-----5:R-:W-:-:S05]  /*6c80*/  IADD3 R3, P0, R13, R4, RZ ;  /* 0x000000040d037210 */ /* 0x020fca0007f1e0ff */
[----:B------:R-:W-:-:S04]  /*6c90*/  IMAD.X R11, RZ, RZ, R5, P0 ;  /* 0x000000ffff0b7224 */ /* 0x000fc800000e0605 */
[----:B------:R-:W-:-:S04]  /*6ca0*/  IMAD.WIDE.U32 R4, R11, R14, RZ ;  /* 0x0000000e0b047225 */ /* 0x000fc800078e00ff */
[----:B-1----:R-:W-:-:S04]  /*6cb0*/  IMAD.WIDE.U32 R6, P0, R3, R15, R4 ;  /* 0x0000000f03067225 */ /* 0x002fc80007800004 */
[----:B------:R-:W-:Y:S01]  /*6cc0*/  IMAD.WIDE.U32 R4, R3, R14, RZ ;  /* 0x0000000e03047225 */ /* 0x000fe200078e00ff */
[----:B------:R-:W-:-:S03]  /*6cd0*/  IADD3.X R9, RZ, RZ, RZ, P0, !PT ;  /* 0x000000ffff097210 */ /* 0x000fc600007fe4ff */
[----:B------:R-:W-:Y:S01]  /*6ce0*/  IMAD.MOV.U32 R8, RZ, RZ, R7 ;  /* 0x000000ffff087224 */ /* 0x000fe200078e0007 */
[----:B------:R-:W-:-:S05]  /*6cf0*/  IADD3 RZ, P0, R5, R6, RZ ;  /* 0x0000000605ff7210 */ /* 0x000fca0007f1e0ff */
[----:B------:R-:W-:-:S08]  /*6d00*/  IMAD.WIDE.U32.X R4, R11, R15, R8, P0 ;  /* 0x0000000f0b047225 */ /* 0x000fd000000e0408 */
.L_x_133:
[----:B------:R-:W-:Y:S01]  /*6d10*/  ISETP.NE.AND P0, PT, R2, 0x1, PT ;  /* 0x000000010200780c */ /* 0x000fe20003f05270 */
[----:B-1----:R-:W-:Y:S01]  /*6d20*/  IMAD.MOV R20, RZ, RZ, -R20 ;  /* 0x000000ffff147224 */ /* 0x002fe200078e0a14 */
[----:B--2---:R-:W-:Y:S02]  /*6d30*/  SHF.R.U64 R3, R4, R26, R5 ;  /* 0x0000001a04037219 */ /* 0x004fe40000001205 */
[----:B------:R-:W-:Y:S02]  /*6d40*/  LOP3.LUT R156, R10, R27, RZ, 0xc0, !PT ;  /* 0x0000001b0a9c7212 */ /* 0x000fe400078ec0ff */
[----:B------:R-:W-:Y:S01]  /*6d50*/  IADD3 R5, R21, -0x1, RZ ;  /* 0xffffffff15057810 */ /* 0x000fe20007ffe0ff */
[----:B------:R-:W-:Y:S01]  /*6d60*/  IMAD.MOV R4, RZ, RZ, -R3 ;  /* 0x000000ffff047224 */ /* 0x000fe200078e0a03 */
[----:B------:R-:W-:Y:S01]  /*6d70*/  R2UR UR55, R32 ;  /* 0x00000000203772ca */ /* 0x000fe200000e0000 */
[----:B------:R-:W-:Y:S01]  /*6d80*/  IMAD R156, R30, R3, R156 ;  /* 0x000000031e9c7224 */ /* 0x000fe200078e029c */
[----:B------:R-:W-:Y:S01]  /*6d90*/  LOP3.LUT R12, R12, R5, RZ, 0xc0, !PT ;  /* 0x000000050c0c7212 */ /* 0x000fe200078ec0ff */
[----:B----4-:R-:W-:-:S02]  /*6da0*/  IMAD R3, R4, R29, R13 ;  /* 0x0000001d04037224 */ /* 0x010fc400078e020d */
[----:B---3--:R-:W-:Y:S02]  /*6db0*/  @P0 IMAD R23, R24, R20, R25 ;  /* 0x0000001418170224 */ /* 0x008fe400078e0219 */
[----:B------:R-:W-:Y:S02]  /*6dc0*/  IMAD R3, R3, R21, R12 ;  /* 0x0000001503037224 */ /* 0x000fe400078e020c */
[----:B------:R-:W-:Y:S02]  /*6dd0*/  IMAD R156, R156, R31, R23 ;  /* 0x0000001f9c9c7224 */ /* 0x000fe400078e0217 */
[----:B------:R-:W-:-:S03]  /*6de0*/  IMAD.MOV.U32 R4, RZ, RZ, 0x1 ;  /* 0x00000001ff047424 */ /* 0x000fc600078e00ff */
[----:B------:R-:W-:Y:S02]  /*6df0*/  SEL R155, R3, R156, !P0 ;  /* 0x0000009c039b7207 */ /* 0x000fe40004000000 */
[----:B------:R-:W-:Y:S02]  /*6e00*/  SEL R156, R156, R3, !P0 ;  /* 0x000000039c9c7207 */ /* 0x000fe40004000000 */
[----:B------:R-:W-:-:S07]  /*6e10*/  PRMT R3, R4, 0x7610, R3 ;  /* 0x0000761004037816 */ /* 0x000fce0000000003 */
.L_x_131:
[----:B------:R-:W-:Y:S01]  /*6e20*/  UIADD3 UR43, UR44, UR43, URZ ;  /* 0x0000002b2c2b7290 */ /* 0x000fe2000fffe03f */
[----:B------:R-:W-:Y:S01]  /*6e30*/  LOP3.LUT P0, RZ, R3, 0xff, RZ, 0xc0, !PT ;  /* 0x000000ff03ff7812 */ /* 0x000fe2000780c0ff */
[----:B------:R-:W-:Y:S01]  /*6e40*/  UIADD3 UR39, UR39, 0x8, URZ ;  /* 0x0000000827277890 */ /* 0x000fe2000fffe03f */
[----:B------:R-:W-:Y:S01]  /*6e50*/  MOV R158, R0 ;  /* 0x00000000009e7202 */ /* 0x000fe20000000f00 */
[----:B------:R-:W-:Y:S02]  /*6e60*/  USHF.R.U32.HI UR4, URZ, 0x2, UR43 ;  /* 0x000000023f047899 */ /* 0x000fe4000801162b */
[----:B------:R-:W-:Y:S02]  /*6e70*/  UISETP.GT.U32.AND UP0, UPT, UR43, 0x3, UPT ;  /* 0x000000032b00788c */ /* 0x000fe4000bf04070 */
[----:B------:R-:W-:Y:S02]  /*6e80*/  ULOP3.LUT UR4, UR4, 0x1, URZ, 0xc0, !UPT ;  /* 0x0000000104047892 */ /* 0x000fe4000f8ec03f */
[----:B------:R-:W-:-:S02]  /*6e90*/  UISETP.LT.U32.AND UP0, UPT, UR44, 0x4, UP0 ;  /* 0x000000042c00788c */ /* 0x000fc40008701070 */
[----:B------:R-:W-:Y:S02]  /*6ea0*/  UISETP.NE.U32.AND UP1, UPT, UR4, 0x1, UPT ;  /* 0x000000010400788c */ /* 0x000fe4000bf25070 */
[----:B------:R-:W-:Y:S02]  /*6eb0*/  USEL UR5, URZ, 0x1, !UP0 ;  /* 0x000000013f057887 */ /* 0x000fe4000c000000 */
[----:B------:R-:W-:Y:S02]  /*6ec0*/  UISETP.GT.U32.AND UP1, UPT, UR44, 0x3, !UP1 ;  /* 0x000000032c00788c */ /* 0x000fe4000cf24070 */
[----:B------:R-:W-:Y:S02]  /*6ed0*/  ULOP3.LUT UR43, UR43, 0x3, URZ, 0xc0, !UPT ;  /* 0x000000032b2b7892 */ /* 0x000fe4000f8ec03f */
[----:B------:R-:W-:-:S04]  /*6ee0*/  USEL UR4, URZ, 0x1, !UP1 ;  /* 0x000000013f047887 */ /* 0x000fc8000c800000 */
[----:B------:R-:W-:Y:S01]  /*6ef0*/  ULOP3.LUT UR42, UR4, UR42, UR5, 0x96, !UPT ;  /* 0x0000002a042a7292 */ /* 0x000fe2000f8e9605 */
[----:B------:R-:W-:Y:S11]  /*6f00*/  @P0 BRA `(.L_x_134) ;  /* 0xffffffa800100947 */ /* 0x000ff6000383ffff */
[----:B------:R-:W-:-:S13]  /*6f10*/  PLOP3.LUT P0, PT, PT, PT, PT, 0x8, 0x0 ;  /* 0x000000000000781c */ /* 0x000fda0003f0e170 */
.L_x_22:
[----:B------:R-:W-:Y:S05]  /*6f20*/  @P0 BRA `(.L_x_14) ;  /* 0x0000002c00fc0947 */ /* 0x000fea0003800000 */
[----:B------:R-:W-:Y:S01]  /*6f30*/  ULDC.64 UR6, c[0x0][0x588] ;  /* 0x0001620000067ab9 */ /* 0x000fe20000000a00 */
[----:B------:R-:W-:Y:S01]  /*6f40*/  ISETP.NE.U32.AND P1, PT, R166, RZ, PT ;  /* 0x000000ffa600720c */ /* 0x000fe20003f25070 */
[----:B------:R-:W-:-:S04]  /*6f50*/  DEPBAR.LE SB0, 0x0 ;  /* 0x000080000000791a */ /* 0x000fc80000000000 */
[----:B------:R-:W-:Y:S01]  /*6f60*/  ISETP.NE.U32.AND P0, PT, RZ, UR6, PT ;  /* 0x00000006ff007c0c */ /* 0x000fe2000bf05070 */
[----:B------:R-:W-:Y:S01]  /*6f70*/  BSSY B0, `(.L_x_135) ;  /* 0x0000015000007945 */ /* 0x000fe20003800000 */
[----:B------:R-:W-:Y:S02]  /*6f80*/  ISETP.NE.AND.EX P1, PT, R167, RZ, PT, P1 ;  /* 0x000000ffa700720c */ /* 0x000fe40003f25310 */
[----:B------:R-:W-:-:S13]  /*6f90*/  ISETP.NE.AND.EX P0, PT, RZ, UR7, PT, P0 ;  /* 0x00000007ff007c0c */ /* 0x000fda000bf05300 */
[----:B------:R-:W-:Y:S05]  /*6fa0*/  @P0 BRA P1, `(.L_x_136) ;  /* 0x0000000000440947 */ /* 0x000fea0000800000 */
[----:B------:R-:W-:-:S04]  /*6fb0*/  ISETP.NE.U32.AND P0, PT, R166, RZ, PT ;  /* 0x000000ffa600720c */ /* 0x000fc80003f05070 */
[----:B------:R-:W-:-:S13]  /*6fc0*/  ISETP.NE.AND.EX P0, PT, R167, RZ, PT, P0 ;  /* 0x000000ffa700720c */ /* 0x000fda0003f05300 */
[----:B------:R-:W-:Y:S05]  /*6fd0*/  @!P0 BRA `(.L_x_137) ;  /* 0x00000000002c8947 */ /* 0x000fea0003800000 */
[----:B------:R-:W-:-:S13]  /*6fe0*/  LOP3.LUT P0, RZ, R154, 0xff, RZ, 0xc0, !PT ;  /* 0x000000ff9aff7812 */ /* 0x000fda000780c0ff */
[----:B------:R-:W-:Y:S05]  /*6ff0*/  @!P0 BRA `(.L_x_138) ;  /* 0x0000000000108947 */ /* 0x000fea0003800000 */
[----:B-----5:R-:W-:-:S13]  /*7000*/  FSETP.NEU.AND P0, PT, R164, RZ, PT ;  /* 0x000000ffa400720b */ /* 0x020fda0003f0d000 */
[----:B------:R-:W-:Y:S05]  /*7010*/  @!P0 BREAK B0 ;  /* 0x0000000000008942 */ /* 0x000fea0003800000 */
[----:B------:R-:W-:Y:S05]  /*7020*/  @P0 BRA `(.L_x_136) ;  /* 0x0000000000240947 */ /* 0x000fea0003800000 */
[----:B------:R-:W-:Y:S05]  /*7030*/  BRA `(.L_x_14) ;  /* 0x0000002c00b87947 */ /* 0x000fea0003800000 */
.L_x_138:
[----:B------:R-:W-:-:S04]  /*7040*/  ISETP.NE.U32.AND P0, PT, RZ, UR6, PT ;  /* 0x00000006ff007c0c */ /* 0x000fc8000bf05070 */
[----:B------:R-:W-:-:S13]  /*7050*/  ISETP.NE.AND.EX P0, PT, RZ, UR7, PT, P0 ;  /* 0x00000007ff007c0c */ /* 0x000fda000bf05300 */
[----:B------:R-:W-:Y:S05]  /*7060*/  @!P0 BREAK B0 ;  /* 0x0000000000008942 */ /* 0x000fea0003800000 */
[----:B------:R-:W-:Y:S05]  /*7070*/  @P0 BRA `(.L_x_136) ;  /* 0x0000000000100947 */ /* 0x000fea0003800000 */
[----:B------:R-:W-:Y:S05]  /*7080*/  BRA `(.L_x_14) ;  /* 0x0000002c00a47947 */ /* 0x000fea0003800000 */
.L_x_137:
[----:B-----5:R-:W-:-:S13]  /*7090*/  FSETP.NEU.AND P0, PT, R164, RZ, PT ;  /* 0x000000ffa400720b */ /* 0x020fda0003f0d000 */
[----:B------:R-:W-:Y:S05]  /*70a0*/  @!P0 BREAK B0 ;  /* 0x0000000000008942 */ /* 0x000fea0003800000 */
[----:B------:R-:W-:Y:S05]  /*70b0*/  @!P0 BRA `(.L_x_14) ;  /* 0x0000002c00988947 */ /* 0x000fea0003800000 */
.L_x_136:
[----:B-1----:R-:W-:Y:S05]  /*70c0*/  BSYNC B0 ;  /* 0x0000000000007941 */ /* 0x002fea0003800000 */
.L_x_135:
[----:B------:R-:W-:-:S04]  /*70d0*/  LOP3.LUT R19, R19, 0x1, RZ, 0xfc, !PT ;  /* 0x0000000113137812 */ /* 0x000fc800078efcff */
[----:B------:R-:W-:-:S13]  /*70e0*/  ISETP.NE.AND P0, PT, R19, 0x3, PT ;  /* 0x000000031300780c */ /* 0x000fda0003f05270 */
[----:B------:R-:W-:Y:S05]  /*70f0*/  @!P0 BRA `(.L_x_139) ;  /* 0x0000000000048947 */ /* 0x000fea0003800000 */
[----:B------:R-:W-:Y:S01]  /*7100*/  BPT.TRAP 0x1 ;  /* 0x000000040000795c */ /* 0x000fe20000300000 */
.L_x_139:
[----:B------:R-:W1:Y:S01]  /*7110*/  S2UR UR5, SR_CgaCtaId ;  /* 0x00000000000579c3 */ /* 0x000e620000008800 */
[----:B------:R-:W-:Y:S02]  /*7120*/  UMOV UR4, 0x400 ;  /* 0x0000040000047882 */ /* 0x000fe40000000000 */
[----:B-1----:R-:W-:-:S04]  /*7130*/  ULEA UR4, UR5, UR4, 0x18 ;  /* 0x0000000405047291 */ /* 0x002fc8000f8ec03f */
[----:B------:R-:W-:-:S04]  /*7140*/  ULEA UR4, UR36, UR4, 0x3 ;  /* 0x0000000424047291 */ /* 0x000fc8000f8e183f */
[----:B------:R-:W-:-:S04]  /*7150*/  UIADD3 UR4, UR4, 0x60, URZ ;  /* 0x0000006004047890 */ /* 0x000fc8000fffe03f */
[----:B------:R-:W-:-:S09]  /*7160*/  UPRMT UR4, UR5, 0x654, UR4 ;  /* 0x0000065405047896 */ /* 0x000fd20008000004 */
[----:B------:R-:W-:Y:S01]  /*7170*/  SYNCS.ARRIVE.TRANS64.RED.A1T0 RZ, [UR4], RZ ;  /* 0x000000ffffff79a7 */ /* 0x000fe20008100404 */
[----:B------:R-:W-:Y:S05]  /*7180*/  BRA `(.L_x_14) ;  /* 0x0000002c00647947 */ /* 0x000fea0003800000 */
.L_x_13:
[----:B------:R-:W-:Y:S01]  /*7190*/  ULDC.64 UR4, c[0x0][0x8f8] ;  /* 0x00023e0000047ab9 */ /* 0x000fe20000000a00 */
[----:B------:R-:W-:Y:S01]  /*71a0*/  PRMT R8, RZ, 0x7610, R8 ;  /* 0x00007610ff087816 */ /* 0x000fe20000000008 */
[----:B------:R-:W-:Y:S01]  /*71b0*/  IMAD.MOV.U32 R20, RZ, RZ, -0x1 ;  /* 0xffffffffff147424 */ /* 0x000fe200078e00ff */
[----:B------:R-:W-:Y:S01]  /*71c0*/  ISETP.GE.U32.AND P1, PT, R16, UR4, PT ;  /* 0x0000000410007c0c */ /* 0x000fe2000bf26070 */
[----:B------:R-:W-:Y:S01]  /*71d0*/  IMAD.MOV.U32 R13, RZ, RZ, -0x1 ;  /* 0xffffffffff0d7424 */ /* 0x000fe200078e00ff */
[----:B------:R-:W-:Y:S02]  /*71e0*/  MOV R12, 0xffffffff ;  /* 0xffffffff000c7802 */ /* 0x000fe40000000f00 */
[----:B------:R-:W-:-:S13]  /*71f0*/  ISETP.GE.U32.AND.EX P1, PT, R17, UR5, PT, P1 ;  /* 0x0000000511007c0c */ /* 0x000fda000bf26110 */
[----:B------:R-:W-:Y:S05]  /*7200*/  @P1 BRA `(.L_x_140) ;  /* 0x0000000400281947 */ /* 0x000fea0003800000 */
[----:B------:R-:W2:Y:S01]  /*7210*/  LDC.64 R20, c[0x0][0x8d0] ;  /* 0x00023400ff147b82 */ /* 0x000ea20000000a00 */
[----:B------:R-:W-:Y:S02]  /*7220*/  IMAD.MOV.U32 R14, RZ, RZ, R16 ;  /* 0x000000ffff0e7224 */ /* 0x000fe400078e0010 */
[----:B------:R-:W-:-:S05]  /*7230*/  IMAD.MOV.U32 R15, RZ, RZ, R17 ;  /* 0x000000ffff0f7224 */ /* 0x000fca00078e0011 */
[----:B------:R-:W3:Y:S08]  /*7240*/  LDC R8, c[0x0][0x8d8] ;  /* 0x00023600ff087b82 */ /* 0x000ef00000000800 */
[----:B------:R-:W4:Y:S01]  /*7250*/  LDC.64 R26, c[0x0][0x8c8] ;  /* 0x00023200ff1a7b82 */ /* 0x000f220000000a00 */
[----:B--2---:R-:W-:-:S04]  /*7260*/  ISETP.NE.U32.AND P1, PT, R20, RZ, PT ;  /* 0x000000ff1400720c */ /* 0x004fc80003f25070 */
[----:B------:R-:W-:-:S13]  /*7270*/  ISETP.NE.AND.EX P1, PT, R21, RZ, PT, P1 ;  /* 0x000000ff1500720c */ /* 0x000fda0003f25310 */
[----:B---34-:R-:W-:Y:S05]  /*7280*/  @!P1 BRA `(.L_x_141) ;  /* 0x0000000000289947 */ /* 0x018fea0003800000 */
[----:B------:R-:W2:Y:S02]  /*7290*/  LDC R11, c[0x0][0x8dc] ;  /* 0x00023700ff0b7b82 */ /* 0x000ea40000000800 */
[----:B--2---:R-:W-:-:S04]  /*72a0*/  IADD3 R15, P1, R16, R11, RZ ;  /* 0x0000000b100f7210 */ /* 0x004fc80007f3e0ff */
        /* <DEDUP_REMOVED lines=8> */
.L_x_141:
[----:B------:R-:W2:Y:S01]  /*7330*/  LDC.64 R30, c[0x0][0x8e8] ;  /* 0x00023a00ff1e7b82 */ /* 0x000ea20000000a00 */
[-CC-:B------:R-:W-:Y:S02]  /*7340*/  SHF.R.U64 R24, R14, R8.reuse, R15.reuse ;  /* 0x000000080e187219 */ /* 0x180fe4000000120f */
[----:B------:R-:W-:Y:S02]  /*7350*/  SHF.R.U32.HI R8, RZ, R8, R15 ;  /* 0x00000008ff087219 */ /* 0x000fe4000001160f */
[----:B------:R-:W-:Y:S02]  /*7360*/  IADD3 R13, P1, RZ, -R24, RZ ;  /* 0x80000018ff0d7210 */ /* 0x000fe40007f3e0ff */
[----:B------:R-:W-:Y:S01]  /*7370*/  MOV R34, 0x1 ;  /* 0x0000000100227802 */ /* 0x000fe20000000f00 */
[----:B------:R-:W3:Y:S01]  /*7380*/  LDC R12, c[0x0][0x8c0] ;  /* 0x00023000ff0c7b82 */ /* 0x000ee20000000800 */
[----:B------:R-:W-:-:S05]  /*7390*/  IADD3.X R11, RZ, ~R8, RZ, P1, !PT ;  /* 0x80000008ff0b7210 */ /* 0x000fca0000ffe4ff */
[-C--:B------:R-:W-:Y:S02]  /*73a0*/  IMAD R8, R11, R26.reuse, RZ ;  /* 0x0000001a0b087224 */ /* 0x080fe400078e02ff */
[----:B------:R-:W4:Y:S01]  /*73b0*/  LDC R14, c[0x0][0x8b0] ;  /* 0x00022c00ff0e7b82 */ /* 0x000f220000000800 */
[----:B------:R-:W-:-:S04]  /*73c0*/  IMAD.WIDE.U32 R10, R13, R26, R16 ;  /* 0x0000001a0d0a7225 */ /* 0x000fc800078e0010 */
[----:B------:R-:W-:-:S03]  /*73d0*/  IMAD R13, R13, R27, R8 ;  /* 0x0000001b0d0d7224 */ /* 0x000fc600078e0208 */
[----:B------:R-:W5:Y:S01]  /*73e0*/  LDC R29, c[0x0][0x900] ;  /* 0x00024000ff1d7b82 */ /* 0x000f620000000800 */
[----:B------:R-:W-:Y:S01]  /*73f0*/  IMAD.IADD R11, R11, 0x1, R13 ;  /* 0x000000010b0b7824 */ /* 0x000fe200078e020d */
[----:B--2---:R-:W-:-:S04]  /*7400*/  ISETP.NE.U32.AND P1, PT, R30, RZ, PT ;  /* 0x000000ff1e00720c */ /* 0x004fc80003f25070 */
[----:B------:R-:W-:Y:S02]  /*7410*/  ISETP.NE.AND.EX P1, PT, R31, RZ, PT, P1 ;  /* 0x000000ff1f00720c */ /* 0x000fe40003f25310 */
[----:B------:R-:W2:Y:S01]  /*7420*/  LDC R26, c[0x0][0x8a8] ;  /* 0x00022a00ff1a7b82 */ /* 0x000ea20000000800 */
[-CC-:B---3--:R-:W-:Y:S01]  /*7430*/  SHF.R.U64 R20, R10, R12.reuse, R11.reuse ;  /* 0x0000000c0a147219 */ /* 0x188fe2000000120b */
[----:B------:R-:W-:Y:S01]  /*7440*/  IMAD.MOV.U32 R10, RZ, RZ, -0x1 ;  /* 0xffffffffff0a7424 */ /* 0x000fe200078e00ff */
[----:B------:R-:W-:-:S05]  /*7450*/  SHF.R.U32.HI R11, RZ, R12, R11 ;  /* 0x0000000cff0b7219 */ /* 0x000fca000001160b */
[----:B------:R-:W3:Y:S01]  /*7460*/  LDC R28, c[0x0][0x8f0] ;  /* 0x00023c00ff1c7b82 */ /* 0x000ee20000000800 */
[-CC-:B----4-:R-:W-:Y:S02]  /*7470*/  SHF.R.U64 R25, R20, R14.reuse, R11.reuse ;  /* 0x0000000e14197219 */ /* 0x190fe4000000120b */
[----:B------:R-:W-:-:S05]  /*7480*/  SHF.R.U32.HI R8, RZ, R14, R11 ;  /* 0x0000000eff087219 */ /* 0x000fca000001160b */
[----:B------:R-:W4:Y:S01]  /*7490*/  LDC R32, c[0x0][0x8e0] ;  /* 0x00023800ff207b82 */ /* 0x000f220000000800 */
[-C--:B-----5:R-:W-:Y:S02]  /*74a0*/  SHF.L.U32 R10, R10, R29.reuse, RZ ;  /* 0x0000001d0a0a7219 */ /* 0x0a0fe400000006ff */
[-CC-:B------:R-:W-:Y:S02]  /*74b0*/  SHF.R.U64 R27, R25, R29.reuse, R8.reuse ;  /* 0x0000001d191b7219 */ /* 0x180fe40000001208 */
[----:B------:R-:W-:Y:S02]  /*74c0*/  LOP3.LUT R36, RZ, R10, RZ, 0x33, !PT ;  /* 0x0000000aff247212 */ /* 0x000fe400078e33ff */
[----:B------:R-:W-:Y:S01]  /*74d0*/  SHF.R.U32.HI R11, RZ, R29, R8 ;  /* 0x0000001dff0b7219 */ /* 0x000fe20000011608 */
[----:B------:R-:W1:Y:S01]  /*74e0*/  LDC R33, c[0x0][0x8b8] ;  /* 0x00022e00ff217b82 */ /* 0x000e620000000800 */
[----:B------:R-:W-:Y:S01]  /*74f0*/  IMAD.MOV.U32 R10, RZ, RZ, R27 ;  /* 0x000000ffff0a7224 */ /* 0x000fe200078e001b */
[----:B------:R-:W-:Y:S06]  /*7500*/  @!P1 BRA `(.L_x_142) ;  /* 0x0000000000289947 */ /* 0x000fec0003800000 */
[----:B------:R-:W5:Y:S02]  /*7510*/  LDC R8, c[0x0][0x8f4] ;  /* 0x00023d00ff087b82 */ /* 0x000f640000000800 */
[----:B-----5:R-:W-:-:S05]  /*7520*/  IADD3 R15, P1, R27, R8, RZ ;  /* 0x000000081b0f7210 */ /* 0x020fca0007f3e0ff */
        /* <DEDUP_REMOVED lines=8> */
.L_x_142:
[----:B------:R-:W-:Y:S01]  /*75b0*/  ISETP.NE.AND P1, PT, R2, 0x1, PT ;  /* 0x000000010200780c */ /* 0x000fe20003f25270 */
[----:B------:R-:W-:Y:S01]  /*75c0*/  IMAD.MOV.U32 R12, RZ, RZ, R24 ;  /* 0x000000ffff0c7224 */ /* 0x000fe200078e0018 */
[----:B---3--:R-:W-:Y:S01]  /*75d0*/  SHF.R.U64 R8, R10, R28, R11 ;  /* 0x0000001c0a087219 */ /* 0x008fe2000000120b */
[----:B--2---:R-:W-:Y:S01]  /*75e0*/  VIADD R11, R26, 0xffffffff ;  /* 0xffffffff1a0b7836 */ /* 0x004fe20000000000 */
[----:B------:R-:W-:Y:S02]  /*75f0*/  SHF.L.U32 R34, R34, R29, RZ ;  /* 0x0000001d22227219 */ /* 0x000fe400000006ff */
[----:B------:R-:W-:Y:S02]  /*7600*/  LOP3.LUT R7, R25, R36, RZ, 0xc0, !PT ;  /* 0x0000002419077212 */ /* 0x000fe400078ec0ff */
[----:B------:R-:W-:-:S03]  /*7610*/  IADD3 R10, -R8, RZ, RZ ;  /* 0x000000ff080a7210 */ /* 0x000fc60007ffe1ff */
[----:B------:R-:W-:Y:S01]  /*7620*/  IMAD R8, R34, R8, R7 ;  /* 0x0000000822087224 */ /* 0x000fe200078e0207 */
[----:B------:R-:W-:Y:S01]  /*7630*/  LOP3.LUT R7, R20, R11, RZ, 0xc0, !PT ;  /* 0x0000000b14077212 */ /* 0x000fe200078ec0ff */
[----:B------:R-:W-:Y:S02]  /*7640*/  @P1 IMAD R3, R9, R23, R6 ;  /* 0x0000001709031224 */ /* 0x000fe400078e0206 */
[----:B----4-:R-:W-:Y:S02]  /*7650*/  IMAD R6, R10, R32, R27 ;  /* 0x000000200a067224 */ /* 0x010fe400078e021b */
[----:B-1----:R-:W-:Y:S02]  /*7660*/  IMAD R3, R8, R33, R3 ;  /* 0x0000002108037224 */ /* 0x002fe400078e0203 */
[----:B------:R-:W-:Y:S02]  /*7670*/  IMAD R6, R6, R26, R7 ;  /* 0x0000001a06067224 */ /* 0x000fe400078e0207 */
[----:B------:R-:W-:-:S03]  /*7680*/  IMAD.MOV.U32 R8, RZ, RZ, 0x1 ;  /* 0x00000001ff087424 */ /* 0x000fc600078e00ff */
[----:B------:R-:W-:Y:S02]  /*7690*/  SEL R13, R6, R3, !P1 ;  /* 0x00000003060d7207 */ /* 0x000fe40004800000 */
[----:B------:R-:W-:-:S07]  /*76a0*/  SEL R20, R3, R6, !P1 ;  /* 0x0000000603147207 */ /* 0x000fce0004800000 */
.L_x_140:
[----:B------:R-:W-:-:S08]  /*76b0*/  NOP ;  /* 0x0000000000007918 */ /* 0x000fd00000000000 */
[----:B------:R-:W2:-:S00]  /*76c0*/  USETMAXREG.DEALLOC.CTAPOOL 0x28 ;  /* 0x00000028000079c8 */ /* 0x000e8000080e0500 */
[----:B--2---:R-:W-:-:S13]  /*76d0*/  ISETP.NE.AND P1, PT, R0, 0x1, PT ;  /* 0x000000010000780c */ /* 0x004fda0003f25270 */
[----:B------:R-:W-:Y:S05]  /*76e0*/  @!P1 BRA `(.L_x_14) ;  /* 0x00000028000c9947 */ /* 0x000fea0003800000 */
[----:B------:R-:W-:Y:S05]  /*76f0*/  @!P4 BRA `(.L_x_143) ;  /* 0x000000180020c947 */ /* 0x000fea0003800000 */
[----:B------:R-:W-:-:S13]  /*7700*/  ISETP.NE.OR P0, PT, R0, 0x2, P0 ;  /* 0x000000020000780c */ /* 0x000fda0000705670 */
[----:B------:R-:W-:Y:S05]  /*7710*/  @P0 BRA `(.L_x_14) ;  /* 0x0000002800000947 */ /* 0x000fea0003800000 */
[----:B------:R-:W-:-:S13]  /*7720*/  LOP3.LUT P1, RZ, R8, 0xff, RZ, 0xc0, !PT ;  /* 0x000000ff08ff7812 */ /* 0x000fda000782c0ff */
[----:B------:R-:W-:Y:S05]  /*7730*/  @!P1 BRA `(.L_x_144) ;  /* 0x0000000000189947 */ /* 0x000fea0003800000 */
[----:B------:R-:W-:Y:S01]  /*7740*/  UMOV UR4, 0x400 ;  /* 0x0000040000047882 */ /* 0x000fe20000000000 */
[----:B------:R-:W-:Y:S01]  /*7750*/  MOV R0, RZ ;  /* 0x000000ff00007202 */ /* 0x000fe20000000f00 */
[----:B-1----:R-:W-:-:S03]  /*7760*/  ULEA UR4, UR37, UR4, 0x18 ;  /* 0x0000000425047291 */ /* 0x002fc6000f8ec03f */
[----:B------:R-:W-:-:S06]  /*7770*/  SHF.L.U32 R0, R0, 0x1f, RZ ;  /* 0x0000001f00007819 */ /* 0x000fcc00000006ff */
[----:B------:R-:W1:Y:S02]  /*7780*/  SYNCS.PHASECHK.TRANS64.TRYWAIT P0, [UR4+0x88], R0 ;  /* 0x00008800ff0075a7 */ /* 0x000e640008000144 */
[----:B-1----:R-:W-:Y:S05]  /*7790*/  @!P0 BRA `(.L_x_145) ;  /* 0x0000002800b88947 */ /* 0x002fea0003800000 */
.L_x_144:
[----:B------:R-:W-:Y:S01]  /*77a0*/  PRMT R9, RZ, 0x7610, R9 ;  /* 0x00007610ff097816 */ /* 0x000fe20000000009 */
[----:B------:R-:W-:Y:S06]  /*77b0*/  @P3 BRA `(.L_x_146) ;  /* 0x0000000000243947 */ /* 0x000fec0003800000 */
[----:B------:R-:W-:Y:S02]  /*77c0*/  ULDC.64 UR4, c[0x0][0x588] ;  /* 0x0001620000047ab9 */ /* 0x000fe40000000a00 */
[----:B------:R-:W-:-:S04]  /*77d0*/  ISETP.NE.U32.AND P0, PT, RZ, UR4, PT ;  /* 0x00000004ff007c0c */ /* 0x000fc8000bf05070 */
[----:B------:R-:W-:-:S13]  /*77e0*/  ISETP.NE.AND.EX P0, PT, RZ, UR5, PT, P0 ;  /* 0x00000005ff007c0c */ /* 0x000fda000bf05300 */
[----:B------:R-:W-:Y:S05]  /*77f0*/  @!P0 BRA `(.L_x_147) ;  /* 0x00000000000c8947 */ /* 0x000fea0003800000 */
[----:B------:R2:W5:Y:S01]  /*7800*/  LDG.E R11, desc[UR48][R4.64] ;  /* 0x00000030040b7981 */ /* 0x000562000c1e1900 */
[----:B------:R-:W-:Y:S01]  /*7810*/  IMAD.MOV.U32 R9, RZ, RZ, 0x1 ;  /* 0x00000001ff097424 */ /* 0x000fe200078e00ff */
[----:B------:R-:W-:Y:S06]  /*7820*/  BRA `(.L_x_146) ;  /* 0x0000000000087947 */ /* 0x000fec0003800000 */
.L_x_147:
[----:B------:R-:W3:Y:S01]  /*7830*/  LDC R11, c[0x0][0x580] ;  /* 0x00016000ff0b7b82 */ /* 0x000ee20000000800 */
[----:B------:R-:W-:-:S07]  /*7840*/  IMAD.MOV.U32 R9, RZ, RZ, 0x1 ;  /* 0x00000001ff097424 */ /* 0x000fce00078e00ff */
.L_x_146:
[----:B------:R-:W-:Y:S05]  /*7850*/  @!P1 BRA `(.L_x_148) ;  /* 0x0000001400509947 */ /* 0x000fea0003800000 */
[----:B-1----:R-:W1:Y:S01]  /*7860*/  LDC R0, c[0x0][0x900] ;  /* 0x00024000ff007b82 */ /* 0x002e620000000800 */
[----:B--2---:R-:W-:Y:S01]  /*7870*/  MOV R5, 0xffffffff ;  /* 0xffffffff00057802 */ /* 0x004fe20000000f00 */
[----:B------:R-:W-:Y:S01]  /*7880*/  IMAD.MOV.U32 R7, RZ, RZ, 0x1 ;  /* 0x00000001ff077424 */ /* 0x000fe200078e00ff */
[----:B------:R-:W-:Y:S01]  /*7890*/  LOP3.LUT R10, R19, 0x2, RZ, 0xfc, !PT ;  /* 0x00000002130a7812 */ /* 0x000fe200078efcff */
[----:B------:R-:W-:Y:S01]  /*78a0*/  ULDC.64 UR22, c[0x0][0x198] ;  /* 0x0000660000167ab9 */ /* 0x000fe20000000a00 */
[----:B------:R-:W-:Y:S01]  /*78b0*/  ULDC.64 UR4, c[0x0][0x588] ;  /* 0x0001620000047ab9 */ /* 0x000fe20000000a00 */
[----:B------:R-:W-:Y:S01]  /*78c0*/  ULDC.64 UR6, c[0x0][0x8f8] ;  /* 0x00023e0000067ab9 */ /* 0x000fe20000000a00 */
[----:B------:R-:W-:Y:S01]  /*78d0*/  ULDC.64 UR14, c[0x0][0x590] ;  /* 0x00016400000e7ab9 */ /* 0x000fe20000000a00 */
[----:B------:R-:W2:Y:S01]  /*78e0*/  LDC R3, c[0x0][0x8a8] ;  /* 0x00022a00ff037b82 */ /* 0x000ea20000000800 */
[-C--:B-1----:R-:W-:Y:S02]  /*78f0*/  SHF.L.U32 R5, R5, R0.reuse, RZ ;  /* 0x0000000005057219 */ /* 0x082fe400000006ff */
[----:B------:R-:W-:-:S02]  /*7900*/  SHF.L.U32 R0, R7, R0, RZ ;  /* 0x0000000007007219 */ /* 0x000fc400000006ff */
[----:B------:R-:W-:Y:S01]  /*7910*/  LOP3.LUT R8, RZ, R5, RZ, 0x33, !PT ;  /* 0x00000005ff087212 */ /* 0x000fe200078e33ff */
[----:B--2---:R-:W-:-:S07]  /*7920*/  VIADD R3, R3, 0xffffffff ;  /* 0xffffffff03037836 */ /* 0x004fce0000000000 */
.L_x_204:
[----:B------:R-:W-:Y:S02]  /*7930*/  ISETP.NE.U32.AND P0, PT, RZ, UR14, PT ;  /* 0x0000000eff007c0c */ /* 0x000fe4000bf05070 */
[----:B------:R-:W-:Y:S02]  /*7940*/  R2UR UR43, R20 ;  /* 0x00000000142b72ca */ /* 0x000fe400000e0000 */
[----:B------:R-:W-:Y:S02]  /*7950*/  R2UR UR42, R13 ;  /* 0x000000000d2a72ca */ /* 0x000fe400000e0000 */
[----:B------:R-:W-:-:S09]  /*7960*/  ISETP.NE.AND.EX P0, PT, RZ, UR15, PT, P0 ;  /* 0x0000000fff007c0c */ /* 0x000fd2000bf05300 */
[----:B------:R-:W-:Y:S02]  /*7970*/  USHF.L.U32 UR43, UR43, 0x7, URZ ;  /* 0x000000072b2b7899 */ /* 0x000fe4000800063f */
[----:B------:R-:W-:Y:S02]  /*7980*/  USHF.L.U32 UR42, UR42, 0x8, URZ ;  /* 0x000000082a2a7899 */ /* 0x000fe4000800063f */
[----:B--234-:R-:W-:Y:S10]  /*7990*/  @!P0 BRA `(.L_x_149) ;  /* 0x00000000002c8947 */ /* 0x01cff40003800000 */
[----:B------:R-:W-:-:S04]  /*79a0*/  ISETP.NE.U32.AND P1, PT, RZ, UR4, PT ;  /* 0x00000004ff007c0c */ /* 0x000fc8000bf25070 */
[----:B------:R-:W-:-:S13]  /*79b0*/  ISETP.NE.AND.EX P1, PT, RZ, UR5, PT, P1 ;  /* 0x00000005ff007c0c */ /* 0x000fda000bf25310 */
[----:B------:R-:W-:Y:S05]  /*79c0*/  @!P1 BRA `(.L_x_150) ;  /* 0x0000000000189947 */ /* 0x000fea0003800000 */
[----:B------:R-:W1:Y:S01]  /*79d0*/  LDC.64 R4, c[0x0][0x588] ;  /* 0x00016200ff047b82 */ /* 0x000e620000000a00 */
[----:B------:R-:W-:-:S04]  /*79e0*/  IMAD R7, R12, UR14, RZ ;  /* 0x0000000e0c077c24 */ /* 0x000fc8000f8e02ff */
[----:B-1----:R-:W-:-:S05]  /*79f0*/  IMAD.WIDE R4, R7, 0x4, R4 ;  /* 0x0000000407047825 */ /* 0x002fca00078e0204 */
[----:B---3-5:R1:W5:Y:S01]  /*7a00*/  LDG.E R11, desc[UR48][R4.64] ;  /* 0x00000030040b7981 */ /* 0x028362000c1e1900 */
[----:B------:R-:W-:Y:S01]  /*7a10*/  MOV R9, 0x1 ;  /* 0x0000000100097802 */ /* 0x000fe20000000f00 */
[----:B------:R-:W-:Y:S06]  /*7a20*/  BRA `(.L_x_149) ;  /* 0x0000000000087947 */ /* 0x000fec0003800000 */
.L_x_150:
[----:B---3-5:R-:W2:Y:S01]  /*7a30*/  LDC R11, c[0x0][0x580] ;  /* 0x00016000ff0b7b82 */ /* 0x028ea20000000800 */
[----:B------:R-:W-:-:S07]  /*7a40*/  IMAD.MOV.U32 R9, RZ, RZ, 0x1 ;  /* 0x00000001ff097424 */ /* 0x000fce00078e00ff */
.L_x_149:
[----:B------:R-:W-:Y:S05]  /*7a50*/  @!P0 BRA `(.L_x_151) ;  /* 0x00000000001c8947 */ /* 0x000fea0003800000 */
[----:B------:R-:W-:-:S13]  /*7a60*/  LOP3.LUT P2, RZ, R9, 0xff, RZ, 0xc0, !PT ;  /* 0x000000ff09ff7812 */ /* 0x000fda000784c0ff */
[----:B-1----:R-:W1:Y:S02]  /*7a70*/  @!P2 LDC.64 R4, c[0x0][0x588] ;  /* 0x00016200ff04ab82 */ /* 0x002e640000000a00 */
[----:B-1----:R-:W-:-:S04]  /*7a80*/  @!P2 ISETP.NE.U32.AND P0, PT, R4, RZ, PT ;  /* 0x000000ff0400a20c */ /* 0x002fc80003f05070 */
[----:B------:R-:W-:Y:S02]  /*7a90*/  @!P2 ISETP.NE.AND.EX P1, PT, R5, RZ, PT, P0 ;  /* 0x000000ff0500a20c */ /* 0x000fe40003f25300 */
[----:B--23-5:R-:W-:Y:S02]  /*7aa0*/  @P2 FSETP.EQ.AND P0, PT, R11, RZ, PT ;  /* 0x000000ff0b00220b */ /* 0x02cfe40003f02000 */
[----:B------:R-:W-:Y:S01]  /*7ab0*/  @!P2 PLOP3.LUT P0, PT, P1, PT, PT, 0x8, 0x0 ;  /* 0x000000000000a81c */ /* 0x000fe20000f0e170 */
[----:B------:R-:W-:-:S12]  /*7ac0*/  BRA `(.L_x_152) ;  /* 0x0000000000047947 */ /* 0x000fd80003800000 */
.L_x_151:
[----:B--23-5:R-:W-:-:S13]  /*7ad0*/  FSETP.EQ.AND P0, PT, R11, RZ, PT ;  /* 0x000000ff0b00720b */ /* 0x02cfda0003f02000 */
.L_x_152:
[----:B------:R-:W-:Y:S02]  /*7ae0*/  ISETP.NE.AND P2, PT, R10, 0x3, PT ;  /* 0x000000030a00780c */ /* 0x000fe40003f45270 */
[----:B------:R-:W-:-:S04]  /*7af0*/  ELECT P1, URZ, PT ;  /* 0x00000000003f782f */ /* 0x000fc80003820000 */
[----:B------:R-:W-:-:S07]  /*7b00*/  PLOP3.LUT P0, PT, P1, P0, PT, 0x20, 0x0 ;  /* 0x000000000000781c */ /* 0x000fce0000f00470 */
[----:B------:R-:W-:Y:S06]  /*7b10*/  @!P2 BRA `(.L_x_153) ;  /* 0x000000000004a947 */ /* 0x000fec0003800000 */
[----:B------:R-:W-:Y:S01]  /*7b20*/  BPT.TRAP 0x1 ;  /* 0x000000040000795c */ /* 0x000fe20000300000 */
.L_x_153:
[----:B------:R-:W2:Y:S01]  /*7b30*/  S2UR UR37, SR_CgaCtaId ;  /* 0x00000000002579c3 */ /* 0x000ea20000008800 */
[----:B------:R-:W-:Y:S01]  /*7b40*/  UMOV UR13, 0x400 ;  /* 0x00000400000d7882 */ /* 0x000fe20000000000 */
[----:B-1----:R-:W-:-:S05]  /*7b50*/  IMAD.MOV.U32 R4, RZ, RZ, 0x1 ;  /* 0x00000001ff047424 */ /* 0x002fca00078e00ff */
[----:B------:R-:W-:Y:S01]  /*7b60*/  SHF.L.U32 R4, R4, 0x1f, RZ ;  /* 0x0000001f04047819 */ /* 0x000fe200000006ff */
[----:B--2---:R-:W-:-:S09]  /*7b70*/  ULEA UR13, UR37, UR13, 0x18 ;  /* 0x0000000d250d7291 */ /* 0x004fd2000f8ec03f */
[----:B------:R-:W1:Y:S02]  /*7b80*/  SYNCS.PHASECHK.TRANS64.TRYWAIT P1, [UR13+0x60], R4 ;  /* 0x00006004ff0075a7 */ /* 0x000e64000802014d */
[----:B-1----:R-:W-:Y:S05]  /*7b90*/  @!P1 BRA `(.L_x_154) ;  /* 0x0000002400d09947 */ /* 0x002fea0003800000 */
.L_x_239:
[----:B------:R-:W-:Y:S04]  /*7ba0*/  BSSY B0, `(.L_x_155) ;  /* 0x000000e000007945 */ /* 0x000fe80003800000 */
[----:B------:R-:W-:Y:S05]  /*7bb0*/  @!P0 BRA `(.L_x_156) ;  /* 0x0000000000308947 */ /* 0x000fea0003800000 */
[----:B------:R-:W-:Y:S01]  /*7bc0*/  R2UR UR44, R12 ;  /* 0x000000000c2c72ca */ /* 0x000fe200000e0000 */
[----:B------:R-:W-:Y:S02]  /*7bd0*/  UIADD3 UR8, UP0, UR22, 0x3f0, URZ ;  /* 0x000003f016087890 */ /* 0x000fe4000ff1e03f */
[----:B------:R-:W-:Y:S02]  /*7be0*/  UIADD3 UR40, UR13, 0x200, URZ ;  /* 0x000002000d287890 */ /* 0x000fe4000fffe03f */
[----:B------:R-:W-:Y:S02]  /*7bf0*/  UIADD3 UR41, UR13, 0x40, URZ ;  /* 0x000000400d297890 */ /* 0x000fe4000fffe03f */
[----:B------:R-:W-:Y:S01]  /*7c00*/  UIADD3.X UR9, URZ, UR23, URZ, UP0, !UPT ;  /* 0x000000173f097290 */ /* 0x000fe200087fe43f */
[----:B------:R-:W-:Y:S01]  /*7c10*/  UMOV UR10, 0x0 ;  /* 0x00000000000a7882 */ /* 0x000fe20000000000 */
[----:B------:R-:W-:-:S07]  /*7c20*/  UMOV UR11, 0x10000000 ;  /* 0x10000000000b7882 */ /* 0x000fce0000000000 */
[----:B------:R2:W-:Y:S02]  /*7c30*/  UTMALDG.3D [UR40], [UR8], desc[UR10] ;  /* 0x00000a28080075b4 */ /* 0x0005e40008011000 */
[----:B--2---:R-:W-:Y:S05]  /*7c40*/  @!P2 BRA `(.L_x_157) ;  /* 0x000000000004a947 */ /* 0x004fea0003800000 */
[----:B------:R-:W-:Y:S01]  /*7c50*/  BPT.TRAP 0x1 ;  /* 0x000000040000795c */ /* 0x000fe20000300000 */
.L_x_157:
[----:B-1----:R-:W1:Y:S02]  /*7c60*/  LDC R5, c[0x0][0x800] ;  /* 0x00020000ff057b82 */ /* 0x002e640000000800 */
[----:B-1----:R2:W-:Y:S02]  /*7c70*/  SYNCS.ARRIVE.TRANS64.RED.A0TR RZ, [UR13+0x40], R5 ;  /* 0x00004005ffff79a7 */ /* 0x0025e4000830040d */
.L_x_156:
[----:B------:R-:W-:Y:S05]  /*7c80*/  BSYNC B0 ;  /* 0x0000000000007941 */ /* 0x000fea0003800000 */
.L_x_155:
[----:B------:R-:W-:Y:S05]  /*7c90*/  @!P2 BRA `(.L_x_158) ;  /* 0x000000000004a947 */ /* 0x000fea0003800000 */
[----:B------:R-:W-:Y:S01]  /*7ca0*/  BPT.TRAP 0x1 ;  /* 0x000000040000795c */ /* 0x000fe20000300000 */
.L_x_158:
[----:B------:R-:W-:-:S04]  /*7cb0*/  UIADD3 UR33, UR13, 0x40, URZ ;  /* 0x000000400d217890 */ /* 0x000fc8000fffe03f */
[----:B------:R-:W-:-:S09]  /*7cc0*/  UPRMT UR16, UR37, 0x654, UR33 ;  /* 0x0000065425107896 */ /* 0x000fd20008000021 */
[----:B------:R-:W-:Y:S01]  /*7cd0*/  SYNCS.ARRIVE.TRANS64.RED.A1T0 RZ, [UR16], RZ ;  /* 0x000000ffffff79a7 */ /* 0x000fe20008100410 */
[----:B------:R-:W-:Y:S05]  /*7ce0*/  @!P2 BRA `(.L_x_159) ;  /* 0x000000000004a947 */ /* 0x000fea0003800000 */
[----:B------:R-:W-:Y:S01]  /*7cf0*/  BPT.TRAP 0x1 ;  /* 0x000000040000795c */ /* 0x000fe20000300000 */
.L_x_159:
[----:B------:R-:W3:Y:S02]  /*7d00*/  SYNCS.PHASECHK.TRANS64.TRYWAIT P1, [UR13+0x68], R4 ;  /* 0x00006804ff0075a7 */ /* 0x000ee4000802014d */
[----:B---3--:R-:W-:Y:S05]  /*7d10*/  @!P1 BRA `(.L_x_160) ;  /* 0x0000002400889947 */ /* 0x008fea0003800000 */
.L_x_240:
[----:B------:R-:W-:Y:S04]  /*7d20*/  BSSY B0, `(.L_x_161) ;  /* 0x0000010000007945 */ /* 0x000fe80003800000 */
[----:B------:R-:W-:Y:S05]  /*7d30*/  @!P0 BRA `(.L_x_162) ;  /* 0x0000000000388947 */ /* 0x000fea0003800000 */
[----:B------:R-:W-:Y:S01]  /*7d40*/  UIADD3 UR18, UP0, UR22, 0x3f0, URZ ;  /* 0x000003f016127890 */ /* 0x000fe2000ff1e03f */
[----:B------:R-:W-:Y:S01]  /*7d50*/  R2UR UR12, R12 ;  /* 0x000000000c0c72ca */ /* 0x000fe200000e0000 */
[----:B------:R-:W-:Y:S02]  /*7d60*/  UIADD3 UR10, UR42, 0x20, URZ ;  /* 0x000000202a0a7890 */ /* 0x000fe4000fffe03f */
[----:B------:R-:W-:Y:S02]  /*7d70*/  UIADD3 UR8, UR13, 0x2200, URZ ;  /* 0x000022000d087890 */ /* 0x000fe4000fffe03f */
[----:B------:R-:W-:Y:S02]  /*7d80*/  UIADD3 UR9, UR13, 0x48, URZ ;  /* 0x000000480d097890 */ /* 0x000fe4000fffe03f */
[----:B------:R-:W-:Y:S01]  /*7d90*/  UIADD3.X UR19, URZ, UR23, URZ, UP0, !UPT ;  /* 0x000000173f137290 */ /* 0x000fe200087fe43f */
[----:B------:R-:W-:Y:S01]  /*7da0*/  UMOV UR20, 0x0 ;  /* 0x0000000000147882 */ /* 0x000fe20000000000 */
[----:B------:R-:W-:Y:S01]  /*7db0*/  UMOV UR21, 0x10000000 ;  /* 0x1000000000157882 */ /* 0x000fe20000000000 */
[----:B------:R-:W-:-:S06]  /*7dc0*/  UMOV UR11, UR43 ;  /* 0x0000002b000b7c82 */ /* 0x000fcc0008000000 */
[----:B------:R3:W-:Y:S02]  /*7dd0*/  UTMALDG.3D [UR8], [UR18], desc[UR20] ;  /* 0x00001408120075b4 */ /* 0x0007e40008011000 */
[----:B---3--:R-:W-:Y:S05]  /*7de0*/  @!P2 BRA `(.L_x_163) ;  /* 0x000000000004a947 */ /* 0x008fea0003800000 */
[----:B------:R-:W-:Y:S01]  /*7df0*/  BPT.TRAP 0x1 ;  /* 0x000000040000795c */ /* 0x000fe20000300000 */
.L_x_163:
[----:B-12---:R-:W1:Y:S02]  /*7e00*/  LDC R5, c[0x0][0x800] ;  /* 0x00020000ff057b82 */ /* 0x006e640000000800 */
[----:B-1----:R3:W-:Y:S02]  /*7e10*/  SYNCS.ARRIVE.TRANS64.RED.A0TR RZ, [UR13+0x48], R5 ;  /* 0x00004805ffff79a7 */ /* 0x0027e4000830040d */
.L_x_162:
[----:B------:R-:W-:Y:S05]  /*7e20*/  BSYNC B0 ;  /* 0x0000000000007941 */ /* 0x000fea0003800000 */
.L_x_161:
[----:B------:R-:W-:Y:S05]  /*7e30*/  @!P2 BRA `(.L_x_164) ;  /* 0x000000000004a947 */ /* 0x000fea0003800000 */
[----:B------:R-:W-:Y:S01]  /*7e40*/  BPT.TRAP 0x1 ;  /* 0x000000040000795c */ /* 0x000fe20000300000 */
.L_x_164:
[----:B------:R-:W-:-:S04]  /*7e50*/  UIADD3 UR25, UR13, 0x48, URZ ;  /* 0x000000480d197890 */ /* 0x000fc8000fffe03f */
[----:B------:R-:W-:-:S09]  /*7e60*/  UPRMT UR18, UR37, 0x654, UR25 ;  /* 0x0000065425127896 */ /* 0x000fd20008000019 */
[----:B------:R-:W-:Y:S01]  /*7e70*/  SYNCS.ARRIVE.TRANS64.RED.A1T0 RZ, [UR18], RZ ;  /* 0x000000ffffff79a7 */ /* 0x000fe20008100412 */
[----:B------:R-:W-:Y:S05]  /*7e80*/  @!P2 BRA `(.L_x_165) ;  /* 0x000000000004a947 */ /* 0x000fea0003800000 */
[----:B------:R-:W-:Y:S01]  /*7e90*/  BPT.TRAP 0x1 ;  /* 0x000000040000795c */ /* 0x000fe20000300000 */
.L_x_165:
[----:B------:R-:W4:Y:S02]  /*7ea0*/  SYNCS.PHASECHK.TRANS64.TRYWAIT P1, [UR13+0x70], R4 ;  /* 0x00007004ff0075a7 */ /* 0x000f24000802014d */
[----:B----4-:R-:W-:Y:S05]  /*7eb0*/  @!P1 BRA `(.L_x_166) ;  /* 0x0000002400389947 */ /* 0x010fea0003800000 */
.L_x_241:
        /* <DEDUP_REMOVED lines=12> */
[----:B----4-:R-:W-:Y:S05]  /*7f80*/  @!P2 BRA `(.L_x_169) ;  /* 0x000000000004a947 */ /* 0x010fea0003800000 */
[----:B------:R-:W-:Y:S01]  /*7f90*/  BPT.TRAP 0x1 ;  /* 0x000000040000795c */ /* 0x000fe20000300000 */
.L_x_169:
[----:B-123--:R-:W1:Y:S02]  /*7fa0*/  LDC R5, c[0x0][0x800] ;  /* 0x00020000ff057b82 */ /* 0x00ee640000000800 */
[----:B-1----:R4:W-:Y:S02]  /*7fb0*/  SYNCS.ARRIVE.TRANS64.RED.A0TR RZ, [UR13+0x50], R5 ;  /* 0x00005005ffff79a7 */ /* 0x0029e4000830040d */
.L_x_168:
[----:B------:R-:W-:Y:S05]  /*7fc0*/  BSYNC B0 ;  /* 0x0000000000007941 */ /* 0x000fea0003800000 */
.L_x_167:
[----:B------:R-:W-:Y:S05]  /*7fd0*/  @!P2 BRA `(.L_x_170) ;  /* 0x000000000004a947 */ /* 0x000fea0003800000 */
[----:B------:R-:W-:Y:S01]  /*7fe0*/  BPT.TRAP 0x1 ;  /* 0x000000040000795c */ /* 0x000fe20000300000 */
.L_x_170:
[----:B------:R-:W-:-:S04]  /*7ff0*/  UIADD3 UR17, UR13, 0x50, URZ ;  /* 0x000000500d117890 */ /* 0x000fc8000fffe03f */
[----:B------:R-:W-:-:S09]  /*8000*/  UPRMT UR21, UR37, 0x654, UR17 ;  /* 0x0000065425157896 */ /* 0x000fd20008000011 */
[----:B------:R-:W-:Y:S01]  /*8010*/  SYNCS.ARRIVE.TRANS64.RED.A1T0 RZ, [UR21], RZ ;  /* 0x000000ffffff79a7 */ /* 0x000fe20008100415 */
[----:B------:R-:W-:Y:S05]  /*8020*/  @!P2 BRA `(.L_x_171) ;  /* 0x000000000004a947 */ /* 0x000fea0003800000 */
[----:B------:R-:W-:Y:S01]  /*8030*/  BPT.TRAP 0x1 ;  /* 0x000000040000795c */ /* 0x000fe20000300000 */
.L_x_171:
[----:B------:R-:W5:Y:S02]  /*8040*/  SYNCS.PHASECHK.TRANS64.TRYWAIT P1, [UR13+0x78], R4 ;  /* 0x00007804ff0075a7 */ /* 0x000f64000802014d */
[----:B-----5:R-:W-:Y:S05]  /*8050*/  @!P1 BRA `(.L_x_172) ;  /* 0x0000002000e89947 */ /* 0x020fea0003800000 */
.L_x_242:
        /* <DEDUP_REMOVED lines=12> */
[----:B-1----:R-:W-:Y:S05]  /*8120*/  @!P2 BRA `(.L_x_175) ;  /* 0x000000000004a947 */ /* 0x002fea0003800000 */
[----:B------:R-:W-:Y:S01]  /*8130*/  BPT.TRAP 0x1 ;  /* 0x000000040000795c */ /* 0x000fe20000300000 */
.L_x_175:
[----:B------:R-:W1:Y:S02]  /*8140*/  LDC R4, c[0x0][0x800] ;  /* 0x00020000ff047b82 */ /* 0x000e640000000800 */
[----:B-1----:R1:W-:Y:S02]  /*8150*/  SYNCS.ARRIVE.TRANS64.RED.A0TR RZ, [UR13+0x58], R4 ;  /* 0x00005804ffff79a7 */ /* 0x0023e4000830040d */
.L_x_174:
[----:B------:R-:W-:Y:S05]  /*8160*/  BSYNC B0 ;  /* 0x0000000000007941 */ /* 0x000fea0003800000 */
.L_x_173:
[----:B------:R-:W-:Y:S05]  /*8170*/  @!P2 BRA `(.L_x_176) ;  /* 0x000000000004a947 */ /* 0x000fea0003800000 */
[----:B------:R-:W-:Y:S01]  /*8180*/  BPT.TRAP 0x1 ;  /* 0x000000040000795c */ /* 0x000fe20000300000 */
.L_x_176:
[----:B------:R-:W-:-:S04]  /*8190*/  UIADD3 UR9, UR13, 0x58, URZ ;  /* 0x000000580d097890 */ /* 0x000fc8000fffe03f */
[----:B------:R-:W-:-:S09]  /*81a0*/  UPRMT UR29, UR37, 0x654, UR9 ;  /* 0x00000654251d7896 */ /* 0x000fd20008000009 */
[----:B------:R-:W-:Y:S01]  /*81b0*/  SYNCS.ARRIVE.TRANS64.RED.A1T0 RZ, [UR29], RZ ;  /* 0x000000ffffff79a7 */ /* 0x000fe2000810041d */
[----:B------:R-:W-:Y:S05]  /*81c0*/  @!P2 BRA `(.L_x_177) ;  /* 0x000000000004a947 */ /* 0x000fea0003800000 */
[----:B------:R-:W-:Y:S01]  /*81d0*/  BPT.TRAP 0x1 ;  /* 0x000000040000795c */ /* 0x000fe20000300000 */
.L_x_177:
[----:B-1----:R-:W-:-:S04]  /*81e0*/  SHF.L.U32 R4, RZ, 0x1f, RZ ;  /* 0x0000001fff047819 */ /* 0x002fc800000006ff */
[----:B------:R-:W1:Y:S02]  /*81f0*/  SYNCS.PHASECHK.TRANS64.TRYWAIT P1, [UR13+0x60], R4 ;  /* 0x00006004ff0075a7 */ /* 0x000e64000802014d */
[----:B-1----:R-:W-:Y:S05]  /*8200*/  @!P1 BRA `(.L_x_178) ;  /* 0x0000002000949947 */ /* 0x002fea0003800000 */
.L_x_243:
        /* <DEDUP_REMOVED lines=13> */
.L_x_181:
[----:B--234-:R-:W1:Y:S02]  /*82e0*/  LDC R5, c[0x0][0x800] ;  /* 0x00020000ff057b82 */ /* 0x01ce640000000800 */
[----:B-1----:R1:W-:Y:S02]  /*82f0*/  SYNCS.ARRIVE.TRANS64.RED.A0TR RZ, [UR13+0x40], R5 ;  /* 0x00004005ffff79a7 */ /* 0x0023e4000830040d */
.L_x_180:
[----:B------:R-:W-:Y:S05]  /*8300*/  BSYNC B0 ;  /* 0x0000000000007941 */ /* 0x000fea0003800000 */
.L_x_179:
[----:B------:R-:W-:Y:S05]  /*8310*/  @!P2 BRA `(.L_x_182) ;  /* 0x000000000004a947 */ /* 0x000fea0003800000 */
[----:B------:R-:W-:Y:S01]  /*8320*/  BPT.TRAP 0x1 ;  /* 0x000000040000795c */ /* 0x000fe20000300000 */
.L_x_182:
[----:B------:R-:W-:Y:S01]  /*8330*/  SYNCS.ARRIVE.TRANS64.RED.A1T0 RZ, [UR16], RZ ;  /* 0x000000ffffff79a7 */ /* 0x000fe20008100410 */
[----:B------:R-:W-:Y:S05]  /*8340*/  @!P2 BRA `(.L_x_183) ;  /* 0x000000000004a947 */ /* 0x000fea0003800000 */
[----:B------:R-:W-:Y:S01]  /*8350*/  BPT.TRAP 0x1 ;  /* 0x000000040000795c */ /* 0x000fe20000300000 */
.L_x_183:
[----:B------:R-:W5:Y:S02]  /*8360*/  SYNCS.PHASECHK.TRANS64.TRYWAIT P1, [UR13+0x68], R4 ;  /* 0x00006804ff0075a7 */ /* 0x000f64000802014d */
[----:B-----5:R-:W-:Y:S05]  /*8370*/  @!P1 BRA `(.L_x_184) ;  /* 0x0000002000509947 */ /* 0x020fea0003800000 */
.L_x_244:
        /* <DEDUP_REMOVED lines=13> */
.L_x_187:
[----:B--234-:R-:W1:Y:S02]  /*8450*/  LDC R5, c[0x0][0x800] ;  /* 0x00020000ff057b82 */ /* 0x01ce640000000800 */
[----:B-1----:R1:W-:Y:S02]  /*8460*/  SYNCS.ARRIVE.TRANS64.RED.A0TR RZ, [UR13+0x48], R5 ;  /* 0x00004805ffff79a7 */ /* 0x0023e4000830040d */
.L_x_186:
[----:B------:R-:W-:Y:S05]  /*8470*/  BSYNC B0 ;  /* 0x0000000000007941 */ /* 0x000fea0003800000 */
.L_x_185:
[----:B------:R-:W-:Y:S05]  /*8480*/  @!P2 BRA `(.L_x_188) ;  /* 0x000000000004a947 */ /* 0x000fea0003800000 */
[----:B------:R-:W-:Y:S01]  /*8490*/  BPT.TRAP 0x1 ;  /* 0x000000040000795c */ /* 0x000fe20000300000 */
.L_x_188:
[----:B------:R-:W-:Y:S01]  /*84a0*/  SYNCS.ARRIVE.TRANS64.RED.A1T0 RZ, [UR18], RZ ;  /* 0x000000ffffff79a7 */ /* 0x000fe20008100412 */
[----:B------:R-:W-:Y:S05]  /*84b0*/  @!P2 BRA `(.L_x_189) ;  /* 0x000000000004a947 */ /* 0x000fea0003800000 */
[----:B------:R-:W-:Y:S01]  /*84c0*/  BPT.TRAP 0x1 ;  /* 0x000000040000795c */ /* 0x000fe20000300000 */
.L_x_189:
[----:B------:R-:W5:Y:S02]  /*84d0*/  SYNCS.PHASECHK.TRANS64.TRYWAIT P1, [UR13+0x70], R4 ;  /* 0x00007004ff0075a7 */ /* 0x000f64000802014d */
[----:B-----5:R-:W-:Y:S05]  /*84e0*/  @!P1 BRA `(.L_x_190) ;  /* 0x00000020000c9947 */ /* 0x020fea0003800000 */
.L_x_245:
        /* <DEDUP_REMOVED lines=13> */
.L_x_193:
[----:B--234-:R-:W1:Y:S02]  /*85c0*/  LDC R5, c[0x0][0x800] ;  /* 0x00020000ff057b82 */ /* 0x01ce640000000800 */
[----:B-1----:R1:W-:Y:S02]  /*85d0*/  SYNCS.ARRIVE.TRANS64.RED.A0TR RZ, [UR13+0x50], R5 ;  /* 0x00005005ffff79a7 */ /* 0x0023e4000830040d */
.L_x_192:
[----:B------:R-:W-:Y:S05]  /*85e0*/  BSYNC B0 ;  /* 0x0000000000007941 */ /* 0x000fea0003800000 */
.L_x_191:
[----:B------:R-:W-:Y:S05]  /*85f0*/  @!P2 BRA `(.L_x_194) ;  /* 0x000000000004a947 */ /* 0x000fea0003800000 */
[----:B------:R-:W-:Y:S01]  /*8600*/  BPT.TRAP 0x1 ;  /* 0x000000040000795c */ /* 0x000fe20000300000 */
.L_x_194:
[----:B------:R-:W-:Y:S01]  /*8610*/  SYNCS.ARRIVE.TRANS64.RED.A1T0 RZ, [UR21], RZ ;  /* 0x000000ffffff79a7 */ /* 0x000fe20008100415 */
[----:B------:R-:W-:Y:S05]  /*8620*/  @!P2 BRA `(.L_x_195) ;  /* 0x000000000004a947 */ /* 0x000fea0003800000 */
[----:B------:R-:W-:Y:S01]  /*8630*/  BPT.TRAP 0x1 ;  /* 0x000000040000795c */ /* 0x000fe20000300000 */
.L_x_195:
[----:B------:R-:W5:Y:S02]  /*8640*/  SYNCS.PHASECHK.TRANS64.TRYWAIT P1, [UR13+0x78], R4 ;  /* 0x00007804ff0075a7 */ /* 0x000f64000802014d */
[----:B-----5:R-:W-:Y:S05]  /*8650*/  @!P1 BRA `(.L_x_196) ;  /* 0x0000001c00c89947 */ /* 0x020fea0003800000 */
.L_x_246:
        /* <DEDUP_REMOVED lines=13> */
.L_x_199:
[----:B------:R-:W1:Y:S02]  /*8730*/  LDC R4, c[0x0][0x800] ;  /* 0x00020000ff047b82 */ /* 0x000e640000000800 */
[----:B-1----:R1:W-:Y:S02]  /*8740*/  SYNCS.ARRIVE.TRANS64.RED.A0TR RZ, [UR13+0x58], R4 ;  /* 0x00005804ffff79a7 */ /* 0x0023e4000830040d */
.L_x_198:
[----:B------:R-:W-:Y:S05]  /*8750*/  BSYNC B0 ;  /* 0x0000000000007941 */ /* 0x000fea0003800000 */
.L_x_197:
[----:B------:R-:W-:Y:S05]  /*8760*/  @!P2 BRA `(.L_x_200) ;  /* 0x000000000004a947 */ /* 0x000fea0003800000 */
[----:B------:R-:W-:Y:S01]  /*8770*/  BPT.TRAP 0x1 ;  /* 0x000000040000795c */ /* 0x000fe20000300000 */
.L_x_200:
[----:B------:R-:W-:Y:S01]  /*8780*/  IADD3 R16, P0, R16, UR46, RZ ;  /* 0x0000002e10107c10 */ /* 0x000fe2000ff1e0ff */
[----:B------:R-:W-:Y:S01]  /*8790*/  SYNCS.ARRIVE.TRANS64.RED.A1T0 RZ, [UR29], RZ ;  /* 0x000000ffffff79a7 */ /* 0x000fe2000810041d */
[----:B-1----:R-:W-:Y:S01]  /*87a0*/  PRMT R4, RZ, 0x7610, R4 ;  /* 0x00007610ff047816 */ /* 0x002fe20000000004 */
[----:B------:R-:W-:Y:S01]  /*87b0*/  IMAD.MOV.U32 R13, RZ, RZ, -0x1 ;  /* 0xffffffffff0d7424 */ /* 0x000fe200078e00ff */
[----:B------:R-:W-:Y:S01]  /*87c0*/  IADD3.X R17, R17, UR38, RZ, P0, !PT ;  /* 0x0000002611117c10 */ /* 0x000fe200087fe4ff */
[----:B------:R-:W-:Y:S01]  /*87d0*/  IMAD.MOV.U32 R12, RZ, RZ, -0x1 ;  /* 0xffffffffff0c7424 */ /* 0x000fe200078e00ff */
[----:B------:R-:W-:Y:S02]  /*87e0*/  ISETP.GE.U32.AND P0, PT, R16, UR6, PT ;  /* 0x0000000610007c0c */ /* 0x000fe4000bf06070 */
[----:B------:R-:W-:Y:S02]  /*87f0*/  MOV R20, 0xffffffff ;  /* 0xffffffff00147802 */ /* 0x000fe40000000f00 */
[----:B------:R-:W-:-:S13]  /*8800*/  ISETP.GE.U32.AND.EX P0, PT, R17, UR7, PT, P0 ;  /* 0x0000000711007c0c */ /* 0x000fda000bf06100 */
[----:B------:R-:W-:Y:S05]  /*8810*/  @P0 BRA `(.L_x_201) ;  /* 0x0000000400580947 */ /* 0x000fea0003800000 */
[----:B------:R-:W1:Y:S01]  /*8820*/  S2R R15, SR_CTAID.X ;  /* 0x00000000000f7919 */ /* 0x000e620000002500 */
[----:B------:R-:W5:Y:S01]  /*8830*/  LDC.64 R12, c[0x0][0x8d0] ;  /* 0x00023400ff0c7b82 */ /* 0x000f620000000a00 */
[----:B------:R-:W-:Y:S01]  /*8840*/  ULDC UR8, c[0x0][0x150] ;  /* 0x0000540000087ab9 */ /* 0x000fe20000000800 */
[----:B------:R-:W-:Y:S01]  /*8850*/  MOV R7, R16 ;  /* 0x0000001000077202 */ /* 0x000fe20000000f00 */
[----:B------:R-:W2:Y:S01]  /*8860*/  S2R R18, SR_CTAID.Y ;  /* 0x0000000000127919 */ /* 0x000ea20000002600 */
[----:B------:R-:W-:-:S04]  /*8870*/  IMAD.MOV.U32 R21, RZ, RZ, R17 ;  /* 0x000000ffff157224 */ /* 0x000fc800078e0011 */
[----:B------:R-:W2:Y:S08]  /*8880*/  LDC R22, c[0x0][0x144] ;  /* 0x00005100ff167b82 */ /* 0x000eb00000000800 */
[----:B------:R-:W3:Y:S01]  /*8890*/  LDC R20, c[0x0][0x8d8] ;  /* 0x00023600ff147b82 */ /* 0x000ee20000000800 */
[----:B-----5:R-:W-:-:S04]  /*88a0*/  ISETP.NE.U32.AND P0, PT, R12, RZ, PT ;  /* 0x000000ff0c00720c */ /* 0x020fc80003f05070 */
[----:B------:R-:W-:Y:S02]  /*88b0*/  ISETP.NE.AND.EX P0, PT, R13, RZ, PT, P0 ;  /* 0x000000ff0d00720c */ /* 0x000fe40003f05300 */
[----:B-1----:R-:W-:Y:S02]  /*88c0*/  I2FP.F32.U32 R4, R15 ;  /* 0x0000000f00047245 */ /* 0x002fe40000201000 */
[----:B--2---:R-:W-:-:S03]  /*88d0*/  I2FP.F32.U32 R23, R18 ;  /* 0x0000001200177245 */ /* 0x004fc60000201000 */
[----:B------:R-:W-:-:S04]  /*88e0*/  FMUL R4, R4, UR8 ;  /* 0x0000000804047c20 */ /* 0x000fc80008400000 */
[----:B------:R1:W2:Y:S02]  /*88f0*/  F2I.U32.TRUNC.NTZ R14, R4 ;  /* 0x00000004000e7305 */ /* 0x0002a4000020f000 */
[----:B---3--:R-:W-:Y:S05]  /*8900*/  @!P0 BRA `(.L_x_202) ;  /* 0x0000000000308947 */ /* 0x008fea0003800000 */
[----:B----4-:R-:W3:Y:S02]  /*8910*/  LDC R5, c[0x0][0x8dc] ;  /* 0x00023700ff057b82 */ /* 0x010ee40000000800 */
[----:B---3--:R-:W-:-:S05]  /*8920*/  IADD3 R5, P0, R16, R5, RZ ;  /* 0x0000000510057210 */ /* 0x008fca0007f1e0ff */
[----:B------:R-:W-:-:S04]  /*8930*/  IMAD.X R21, RZ, RZ, R17, P0 ;  /* 0x000000ffff157224 */ /* 0x000fc800000e0611 */
[----:B------:R-:W-:-:S04]  /*8940*/  IMAD.WIDE.U32 R6, R21, R12, RZ ;  /* 0x0000000c15067225 */ /* 0x000fc800078e00ff */
[----:B------:R-:W-:-:S04]  /*8950*/  IMAD.WIDE.U32 R6, P0, R5, R13, R6 ;  /* 0x0000000d05067225 */ /* 0x000fc80007800006 */
[----:B-1----:R-:W-:-:S04]  /*8960*/  IMAD.WIDE.U32 R4, R5, R12, RZ ;  /* 0x0000000c05047225 */ /* 0x002fc800078e00ff */
[----:B------:R-:W-:Y:S01]  /*8970*/  IMAD.MOV.U32 R4, RZ, RZ, R7 ;  /* 0x000000ffff047224 */ /* 0x000fe200078e0007 */
[----:B------:R-:W-:Y:S02]  /*8980*/  IADD3 RZ, P1, R5, R6, RZ ;  /* 0x0000000605ff7210 */ /* 0x000fe40007f3e0ff */
[----:B------:R-:W-:-:S03]  /*8990*/  IADD3.X R5, RZ, RZ, RZ, P0, !PT ;  /* 0x000000ffff057210 */ /* 0x000fc600007fe4ff */
[----:B------:R-:W-:-:S04]  /*89a0*/  IMAD.WIDE.U32.X R4, R21, R13, R4, P1 ;  /* 0x0000000d15047225 */ /* 0x000fc800008e0404 */
[----:B------:R-:W-:Y:S01]  /*89b0*/  IMAD.MOV.U32 R7, RZ, RZ, R4 ;  /* 0x000000ffff077224 */ /* 0x000fe200078e0004 */
[----:B------:R-:W-:-:S07]  /*89c0*/  MOV R21, R5 ;  /* 0x0000000500157202 */ /* 0x000fce0000000f00 */
.L_x_202:
[----:B------:R-:W-:Y:S01]  /*89d0*/  ULDC UR8, c[0x0][0x154] ;  /* 0x0000550000087ab9 */ /* 0x000fe20000000800 */
[----:B------:R-:W3:Y:S01]  /*89e0*/  LDC R13, c[0x0][0x148] ;  /* 0x00005200ff0d7b82 */ /* 0x000ee20000000800 */
[----:B------:R-:W-:Y:S01]  /*89f0*/  FMUL R23, R23, UR8 ;  /* 0x0000000817177c20 */ /* 0x000fe20008400000 */
[----:B------:R-:W-:Y:S01]  /*8a00*/  ISETP.NE.AND P2, PT, R2, 0x1, PT ;  /* 0x000000010200780c */ /* 0x000fe20003f45270 */
[----:B--2---:R-:W-:Y:S01]  /*8a10*/  IMAD.MOV R6, RZ, RZ, -R14 ;  /* 0x000000ffff067224 */ /* 0x004fe200078e0a0e */
[-CC-:B------:R-:W-:Y:S02]  /*8a20*/  SHF.R.U64 R14, R7, R20.reuse, R21.reuse ;  /* 0x00000014070e7219 */ /* 0x180fe40000001215 */
[----:B------:R-:W-:Y:S01]  /*8a30*/  SHF.R.U32.HI R20, RZ, R20, R21 ;  /* 0x00000014ff147219 */ /* 0x000fe20000011615 */
[----:B------:R-:W2:Y:S01]  /*8a40*/  F2I.U32.TRUNC.NTZ R23, R23 ;  /* 0x0000001700177305 */ /* 0x000ea2000020f000 */
[----:B-1--4-:R-:W1:Y:S01]  /*8a50*/  LDC.64 R4, c[0x0][0x8c8] ;  /* 0x00023200ff047b82 */ /* 0x012e620000000a00 */
[----:B------:R-:W-:Y:S01]  /*8a60*/  IADD3 R21, P0, RZ, -R14, RZ ;  /* 0x8000000eff157210 */ /* 0x000fe20007f1e0ff */
[----:B------:R-:W-:-:S04]  /*8a70*/  IMAD R15, R22, R6, R15 ;  /* 0x00000006160f7224 */ /* 0x000fc800078e020f */
[----:B------:R-:W-:Y:S02]  /*8a80*/  IMAD.X R7, RZ, RZ, ~R20, P0 ;  /* 0x000000ffff077224 */ /* 0x000fe400000e0e14 */
[----:B------:R-:W4:Y:S01]  /*8a90*/  LDC R24, c[0x0][0x8c0] ;  /* 0x00023000ff187b82 */ /* 0x000f220000000800 */
[----:B--2---:R-:W-:-:S07]  /*8aa0*/  IADD3 R12, -R23, RZ, RZ ;  /* 0x000000ff170c7210 */ /* 0x004fce0007ffe1ff */
[----:B------:R-:W2:Y:S01]  /*8ab0*/  LDC R27, c[0x0][0x900] ;  /* 0x00024000ff1b7b82 */ /* 0x000ea20000000800 */
[----:B---3--:R-:W-:-:S07]  /*8ac0*/  @P2 IMAD R15, R13, R12, R18 ;  /* 0x0000000c0d0f2224 */ /* 0x008fce00078e0212 */
[----:B------:R-:W3:Y:S01]  /*8ad0*/  LDC.64 R12, c[0x0][0x8e8] ;  /* 0x00023a00ff0c7b82 */ /* 0x000ee20000000a00 */
[----:B-1----:R-:W-:-:S04]  /*8ae0*/  IMAD R6, R7, R4, RZ ;  /* 0x0000000407067224 */ /* 0x002fc800078e02ff */
[C---:B------:R-:W-:Y:S02]  /*8af0*/  IMAD R7, R21.reuse, R5, R6 ;  /* 0x0000000515077224 */ /* 0x040fe400078e0206 */
[----:B------:R-:W-:Y:S01]  /*8b00*/  IMAD.WIDE.U32 R4, R21, R4, R16 ;  /* 0x0000000415047225 */ /* 0x000fe200078e0010 */
[----:B------:R-:W1:Y:S03]  /*8b10*/  LDC R6, c[0x0][0x8b0] ;  /* 0x00022c00ff067b82 */ /* 0x000e660000000800 */
[----:B------:R-:W-:-:S05]  /*8b20*/  IMAD.IADD R5, R5, 0x1, R7 ;  /* 0x0000000105057824 */ /* 0x000fca00078e0207 */
[----:B------:R-:W2:Y:S01]  /*8b30*/  LDC R25, c[0x0][0x8f0] ;  /* 0x00023c00ff197b82 */ /* 0x000ea20000000800 */
[-CC-:B----4-:R-:W-:Y:S02]  /*8b40*/  SHF.R.U64 R22, R4, R24.reuse, R5.reuse ;  /* 0x0000001804167219 */ /* 0x190fe40000001205 */
[----:B------:R-:W-:-:S05]  /*8b50*/  SHF.R.U32.HI R5, RZ, R24, R5 ;  /* 0x00000018ff057219 */ /* 0x000fca0000011605 */
[----:B------:R-:W4:Y:S01]  /*8b60*/  LDC R21, c[0x0][0x8e0] ;  /* 0x00023800ff157b82 */ /* 0x000f220000000800 */
[----:B---3--:R-:W-:-:S04]  /*8b70*/  ISETP.NE.U32.AND P0, PT, R12, RZ, PT ;  /* 0x000000ff0c00720c */ /* 0x008fc80003f05070 */
[----:B------:R-:W-:-:S03]  /*8b80*/  ISETP.NE.AND.EX P0, PT, R13, RZ, PT, P0 ;  /* 0x000000ff0d00720c */ /* 0x000fc60003f05300 */
[----:B------:R-:W3:Y:S01]  /*8b90*/  LDC R20, c[0x0][0x8b8] ;  /* 0x00022e00ff147b82 */ /* 0x000ee20000000800 */
[-CC-:B-1----:R-:W-:Y:S02]  /*8ba0*/  SHF.R.U64 R23, R22, R6.reuse, R5.reuse ;  /* 0x0000000616177219 */ /* 0x182fe40000001205 */
[----:B------:R-:W-:-:S04]  /*8bb0*/  SHF.R.U32.HI R4, RZ, R6, R5 ;  /* 0x00000006ff047219 */ /* 0x000fc80000011605 */
[-CC-:B--2---:R-:W-:Y:S01]  /*8bc0*/  SHF.R.U64 R24, R23, R27.reuse, R4.reuse ;  /* 0x0000001b17187219 */ /* 0x184fe20000001204 */
[----:B------:R-:W1:Y:S01]  /*8bd0*/  LDC R18, c[0x0][0x8a8] ;  /* 0x00022a00ff127b82 */ /* 0x000e620000000800 */
[----:B------:R-:W-:-:S03]  /*8be0*/  SHF.R.U32.HI R27, RZ, R27, R4 ;  /* 0x0000001bff1b7219 */ /* 0x000fc60000011604 */
[----:B------:R-:W-:Y:S01]  /*8bf0*/  IMAD.MOV.U32 R4, RZ, RZ, R24 ;  /* 0x000000ffff047224 */ /* 0x000fe200078e0018 */
[----:B------:R-:W-:Y:S01]  /*8c00*/  MOV R5, R27 ;  /* 0x0000001b00057202 */ /* 0x000fe20000000f00 */
[----:B------:R-:W-:Y:S06]  /*8c10*/  @!P0 BRA `(.L_x_203) ;  /* 0x0000000000288947 */ /* 0x000fec0003800000 */
[----:B------:R-:W2:Y:S02]  /*8c20*/  LDC R5, c[0x0][0x8f4] ;  /* 0x00023d00ff057b82 */ /* 0x000ea40000000800 */
[----:B--2---:R-:W-:-:S05]  /*8c30*/  IADD3 R5, P0, R24, R5, RZ ;  /* 0x0000000518057210 */ /* 0x004fca0007f1e0ff */
[----:B------:R-:W-:-:S04]  /*8c40*/  IMAD.X R27, RZ, RZ, R27, P0 ;  /* 0x000000ffff1b7224 */ /* 0x000fc800000e061b */
[----:B------:R-:W-:-:S04]  /*8c50*/  IMAD.WIDE.U32 R6, R27, R12, RZ ;  /* 0x0000000c1b067225 */ /* 0x000fc800078e00ff */
[----:B------:R-:W-:-:S04]  /*8c60*/  IMAD.WIDE.U32 R6, P0, R5, R13, R6 ;  /* 0x0000000d05067225 */ /* 0x000fc80007800006 */
[----:B------:R-:W-:Y:S01]  /*8c70*/  IMAD.WIDE.U32 R4, R5, R12, RZ ;  /* 0x0000000c05047225 */ /* 0x000fe200078e00ff */
[----:B------:R-:W-:-:S04]  /*8c80*/  MOV R4, R7 ;  /* 0x0000000700047202 */ /* 0x000fc80000000f00 */
[----:B------:R-:W-:Y:S01]  /*8c90*/  IADD3 RZ, P1, R5, R6, RZ ;  /* 0x0000000605ff7210 */ /* 0x000fe20007f3e0ff */
[----:B------:R-:W-:-:S04]  /*8ca0*/  IMAD.X R5, RZ, RZ, RZ, P0 ;  /* 0x000000ffff057224 */ /* 0x000fc800000e06ff */
[----:B------:R-:W-:-:S08]  /*8cb0*/  IMAD.WIDE.U32.X R4, R27, R13, R4, P1 ;  /* 0x0000000d1b047225 */ /* 0x000fd000008e0404 */
.L_x_203:
[----:B------:R-:W-:Y:S02]  /*8cc0*/  SHF.R.U64 R25, R4, R25, R5 ;  /* 0x0000001904197219 */ /* 0x000fe40000001205 */
[----:B------:R-:W-:Y:S02]  /*8cd0*/  LOP3.LUT R23, R23, R8, RZ, 0xc0, !PT ;  /* 0x0000000817177212 */ /* 0x000fe400078ec0ff */
[----:B------:R-:W-:Y:S01]  /*8ce0*/  LOP3.LUT R22, R22, R3, RZ, 0xc0, !PT ;  /* 0x0000000316167212 */ /* 0x000fe200078ec0ff */
[----:B------:R-:W-:Y:S01]  /*8cf0*/  IMAD.MOV R4, RZ, RZ, -R25 ;  /* 0x000000ffff047224 */ /* 0x000fe200078e0a19 */
[----:B------:R-:W-:Y:S01]  /*8d00*/  MOV R12, R14 ;  /* 0x0000000e000c7202 */ /* 0x000fe20000000f00 */
[----:B------:R-:W-:Y:S02]  /*8d10*/  IMAD R23, R0, R25, R23 ;  /* 0x0000001900177224 */ /* 0x000fe400078e0217 */
[----:B----4-:R-:W-:Y:S02]  /*8d20*/  IMAD R21, R4, R21, R24 ;  /* 0x0000001504157224 */ /* 0x010fe400078e0218 */
[----:B---3--:R-:W-:-:S02]  /*8d30*/  IMAD R20, R23, R20, R15 ;  /* 0x0000001417147224 */ /* 0x008fc400078e020f */
[----:B-1----:R-:W-:Y:S02]  /*8d40*/  IMAD R21, R21, R18, R22 ;  /* 0x0000001215157224 */ /* 0x002fe400078e0216 */
[----:B------:R-:W-:-:S03]  /*8d50*/  IMAD.MOV.U32 R4, RZ, RZ, 0x1 ;  /* 0x00000001ff047424 */ /* 0x000fc600078e00ff */
[----:B------:R-:W-:Y:S02]  /*8d60*/  SEL R13, R21, R20, !P2 ;  /* 0x00000014150d7207 */ /* 0x000fe40005000000 */
[----:B------:R-:W-:-:S07]  /*8d70*/  SEL R20, R20, R21, !P2 ;  /* 0x0000001514147207 */ /* 0x000fce0005000000 */
.L_x_201:
[----:B------:R-:W-:-:S13]  /*8d80*/  LOP3.LUT P0, RZ, R4, 0xff, RZ, 0xc0, !PT ;  /* 0x000000ff04ff7812 */ /* 0x000fda000780c0ff */
[----:B------:R-:W-:Y:S05]  /*8d90*/  @P0 BRA `(.L_x_204) ;  /* 0xffffffe800e40947 */ /* 0x000fea000383ffff */
.L_x_148:
[----:B------:R-:W-:-:S13]  /*8da0*/  ELECT P0, URZ, PT ;  /* 0x00000000003f782f */ /* 0x000fda0003800000 */
[----:B------:R-:W-:Y:S05]  /*8db0*/  @!P0 BRA `(.L_x_14) ;  /* 0x0000001000588947 */ /* 0x000fea0003800000 */
[----:B------:R-:W-:-:S04]  /*8dc0*/  LOP3.LUT R19, R19, 0x2, RZ, 0xfc, !PT ;  /* 0x0000000213137812 */ /* 0x000fc800078efcff */
[----:B------:R-:W-:-:S13]  /*8dd0*/  ISETP.NE.AND P1, PT, R19, 0x3, PT ;  /* 0x000000031300780c */ /* 0x000fda0003f25270 */
[----:B------:R-:W-:Y:S05]  /*8de0*/  @!P1 BRA `(.L_x_205) ;  /* 0x0000000000049947 */ /* 0x000fea0003800000 */
[----:B-1----:R-:W-:Y:S01]  /*8df0*/  BPT.TRAP 0x1 ;  /* 0x000000040000795c */ /* 0x002fe20000300000 */
.L_x_205:
[----:B-1----:R-:W-:Y:S01]  /*8e00*/  IMAD.U32 R3, RZ, RZ, UR37 ;  /* 0x00000025ff037e24 */ /* 0x002fe2000f8e00ff */
[----:B------:R-:W-:Y:S01]  /*8e10*/  MOV R0, 0x400 ;  /* 0x0000040000007802 */ /* 0x000fe20000000f00 */
[----:B------:R-:W-:-:S03]  /*8e20*/  IMAD.MOV.U32 R2, RZ, RZ, 0x1 ;  /* 0x00000001ff027424 */ /* 0x000fc600078e00ff */
[----:B------:R-:W-:Y:S02]  /*8e30*/  LEA R0, R3, R0, 0x18 ;  /* 0x0000000003007211 */ /* 0x000fe400078ec0ff */
[----:B------:R-:W-:-:S04]  /*8e40*/  SHF.L.U32 R3, R2, 0x1f, RZ ;  /* 0x0000001f02037819 */ /* 0x000fc800000006ff */
[----:B------:R-:W1:Y:S02]  /*8e50*/  SYNCS.PHASECHK.TRANS64.TRYWAIT P0, [R0+URZ+0x60], R3 ;  /* 0x00006003000075a7 */ /* 0x000e64000800017f */
[----:B-1----:R-:W-:Y:S05]  /*8e60*/  @!P0 BRA `(.L_x_206) ;  /* 0x0000001400dc8947 */ /* 0x002fea0003800000 */
.L_x_247:
[----:B------:R-:W-:Y:S05]  /*8e70*/  @!P1 BRA `(.L_x_207) ;  /* 0x0000000000049947 */ /* 0x000fea0003800000 */
[----:B------:R-:W-:Y:S01]  /*8e80*/  BPT.TRAP 0x1 ;  /* 0x000000040000795c */ /* 0x000fe20000300000 */
.L_x_207:
[----:B------:R-:W1:Y:S02]  /*8e90*/  SYNCS.PHASECHK.TRANS64.TRYWAIT P0, [R0+URZ+0x68], R3 ;  /* 0x00006803000075a7 */ /* 0x000e64000800017f */
[----:B-1----:R-:W-:Y:S05]  /*8ea0*/  @!P0 BRA `(.L_x_208) ;  /* 0x0000001400e08947 */ /* 0x002fea0003800000 */
.L_x_248:
[----:B------:R-:W-:Y:S05]  /*8eb0*/  @!P1 BRA `(.L_x_209) ;  /* 0x0000000000049947 */ /* 0x000fea0003800000 */
[----:B------:R-:W-:Y:S01]  /*8ec0*/  BPT.TRAP 0x1 ;  /* 0x000000040000795c */ /* 0x000fe20000300000 */
.L_x_209:
[----:B------:R-:W1:Y:S02]  /*8ed0*/  SYNCS.PHASECHK.TRANS64.TRYWAIT P0, [R0+URZ+0x70], R3 ;  /* 0x00007003000075a7 */ /* 0x000e64000800017f */
[----:B-1----:R-:W-:Y:S05]  /*8ee0*/  @!P0 BRA `(.L_x_210) ;  /* 0x0000001400e48947 */ /* 0x002fea0003800000 */
.L_x_249:
[----:B------:R-:W-:Y:S05]  /*8ef0*/  @!P1 BRA `(.L_x_211) ;  /* 0x0000000000049947 */ /* 0x000fea0003800000 */
[----:B------:R-:W-:Y:S01]  /*8f00*/  BPT.TRAP 0x1 ;  /* 0x000000040000795c */ /* 0x000fe20000300000 */
.L_x_211:
[----:B------:R-:W-:-:S04]  /*8f10*/  MOV R3, 0x1 ;  /* 0x0000000100037802 */ /* 0x000fc80000000f00 */
[----:B------:R-:W-:-:S07]  /*8f20*/  SHF.L.U32 R3, R3, 0x1f, RZ ;  /* 0x0000001f03037819 */ /* 0x000fce00000006ff */
.L_x_212:
[----:B------:R1:W1:Y:S02]  /*8f30*/  SYNCS.PHASECHK.TRANS64.TRYWAIT P0, [R0+URZ+0x78], R3 ;  /* 0x00007803000075a7 */ /* 0x000264000800017f */
[----:B-1----:R-:W-:Y:S05]  /*8f40*/  @!P0 NANOSLEEP.SYNCS 0x989680 ;  /* 0x009896800000895d */ /* 0x002fea0003900000 */
[----:B------:R-:W1:Y:S02]  /*8f50*/  @!P0 SYNCS.PHASECHK.TRANS64 P0, [R0+URZ+0x78], R3 ;  /* 0x00007803000085a7 */ /* 0x000e64000800007f */
[----:B-1----:R-:W-:Y:S05]  /*8f60*/  @P0 BRA `(.L_x_14) ;  /* 0x0000000c00ec0947 */ /* 0x002fea0003800000 */
[----:B------:R-:W-:Y:S05]  /*8f70*/  BRA `(.L_x_212) ;  /* 0xfffffffc00ec7947 */ /* 0x000fea000383ffff */
.L_x_143:
[----:B------:R-:W-:Y:S01]  /*8f80*/  LOP3.LUT P0, RZ, R8, 0xff, RZ, 0xc0, !PT ;  /* 0x000000ff08ff7812 */ /* 0x000fe2000780c0ff */
[----:B------:R-:W-:Y:S02]  /*8f90*/  IMAD.MOV.U32 R10, RZ, RZ, 0x1 ;  /* 0x00000001ff0a7424 */ /* 0x000fe400078e00ff */
[----:B------:R-:W-:-:S10]  /*8fa0*/  IMAD.MOV.U32 R9, RZ, RZ, RZ ;  /* 0x000000ffff097224 */ /* 0x000fd400078e00ff */
[----:B------:R-:W-:Y:S05]  /*8fb0*/  @!P0 BRA `(.L_x_213) ;  /* 0x0000000c00248947 */ /* 0x000fea0003800000 */
[----:B------:R-:W2:Y:S01]  /*8fc0*/  LDC R0, c[0x0][0x28c] ;  /* 0x0000a300ff007b82 */ /* 0x000ea20000000800 */
[----:B------:R-:W-:Y:S01]  /*8fd0*/  ULDC UR6, c[0x0][0x900] ;  /* 0x0002400000067ab9 */ /* 0x000fe20000000800 */
[----:B------:R-:W-:Y:S01]  /*8fe0*/  UMOV UR7, 0xffffffff ;  /* 0xffffffff00077882 */ /* 0x000fe20000000000 */
[----:B------:R-:W-:Y:S01]  /*8ff0*/  BSSY B0, `(.L_x_213) ;  /* 0x00000c5000007945 */ /* 0x000fe20003800000 */
[----:B-1----:R-:W-:Y:S01]  /*9000*/  USHF.L.U32 UR4, UR37, 0x7, URZ ;  /* 0x0000000725047899 */ /* 0x002fe2000800063f */
[----:B------:R-:W-:Y:S01]  /*9010*/  LOP3.LUT R11, R22, 0x2, RZ, 0xfc, !PT ;  /* 0x00000002160b7812 */ /* 0x000fe200078efcff */
[----:B------:R-:W-:Y:S01]  /*9020*/  USHF.L.U32 UR7, UR7, UR6, URZ ;  /* 0x0000000607077299 */ /* 0x000fe2000800063f */
[----:B------:R-:W-:Y:S01]  /*9030*/  IMAD.MOV.U32 R10, RZ, RZ, 0x1 ;  /* 0x00000001ff0a7424 */ /* 0x000fe200078e00ff */
[----:B------:R-:W-:Y:S01]  /*9040*/  MOV R9, RZ ;  /* 0x000000ff00097202 */ /* 0x000fe20000000f00 */
[----:B------:R-:W-:Y:S01]  /*9050*/  ULDC UR5, c[0x0][0x8a8] ;  /* 0x00022a0000057ab9 */ /* 0x000fe20000000800 */
[----:B------:R-:W-:Y:S01]  /*9060*/  UMOV UR8, 0x1 ;  /* 0x0000000100087882 */ /* 0x000fe20000000000 */
[----:B------:R-:W-:-:S02]  /*9070*/  USHF.L.U32 UR22, UR37, 0xd, URZ ;  /* 0x0000000d25167899 */ /* 0x000fc4000800063f */
[----:B------:R-:W-:Y:S02]  /*9080*/  ULOP3.LUT UR4, UR4, 0x80, URZ, 0xc0, !UPT ;  /* 0x0000008004047892 */ /* 0x000fe4000f8ec03f */
[----:B------:R-:W-:Y:S02]  /*9090*/  UIADD3 UR5, UR5, -0x1, URZ ;  /* 0xffffffff05057890 */ /* 0x000fe4000fffe03f */
[----:B------:R-:W-:Y:S02]  /*90a0*/  USHF.L.U32 UR18, UR8, UR6, URZ ;  /* 0x0000000608127299 */ /* 0x000fe4000800063f */
[----:B------:R-:W-:Y:S01]  /*90b0*/  ULOP3.LUT UR17, URZ, UR7, URZ, 0x33, !UPT ;  /* 0x000000073f117292 */ /* 0x000fe2000f8e333f */
[----:B------:R-:W-:Y:S01]  /*90c0*/  ULDC.64 UR20, c[0x0][0x198] ;  /* 0x0000660000147ab9 */ /* 0x000fe20000000a00 */
[----:B--2---:R-:W-:-:S04]  /*90d0*/  IADD3 R0, R0, 0x3f, RZ ;  /* 0x0000003f00007810 */ /* 0x004fc80007ffe0ff */
[----:B------:R-:W-:-:S04]  /*90e0*/  SHF.R.S32.HI R3, RZ, 0x1f, R0 ;  /* 0x0000001fff037819 */ /* 0x000fc80000011400 */
[----:B------:R-:W-:Y:S01]  /*90f0*/  LEA.HI R3, R3, R0, RZ, 0x6 ;  /* 0x0000000003037211 */ /* 0x000fe200078f30ff */
[----:B------:R-:W-:-:S03]  /*9100*/  IMAD.MOV.U32 R0, RZ, RZ, 0x1 ;  /* 0x00000001ff007424 */ /* 0x000fc600078e00ff */
[--C-:B------:R-:W-:Y:S02]  /*9110*/  SHF.R.S32.HI R8, RZ, 0x6, R3.reuse ;  /* 0x00000006ff087819 */ /* 0x100fe40000011403 */
[----:B------:R-:W-:-:S03]  /*9120*/  PRMT R3, R0, 0x7610, R3 ;  /* 0x0000761000037816 */ /* 0x000fc60000000003 */
[----:B------:R-:W-:-:S07]  /*9130*/  VIADD R0, R8, 0x1 ;  /* 0x0000000108007836 */ /* 0x000fce0000000000 */
.L_x_224:
[----:B------:R-:W-:-:S03]  /*9140*/  UMOV UR6, 0xffffffff ;  /* 0xffffffff00067882 */ /* 0x000fc60000000000 */
[----:B------:R-:W-:Y:S05]  /*9150*/  BRA.DIV UR6, `(.L_x_214) ;  /* 0x00000016065c7947 */ /* 0x000fea000b800000 */
[----:B------:R-:W-:-:S13]  /*9160*/  ELECT P6, URZ, PT ;  /* 0x00000000003f782f */ /* 0x000fda00038c0000 */
.L_x_252:
[----:B------:R-:W1:Y:S01]  /*9170*/  LDC R4, c[0x0][0x28c] ;  /* 0x0000a300ff047b82 */ /* 0x000e620000000800 */
[----:B------:R-:W-:Y:S01]  /*9180*/  BSSY B1, `(.L_x_215) ;  /* 0x0000038000017945 */ /* 0x000fe20003800000 */
[----:B-1----:R-:W-:-:S13]  /*9190*/  ISETP.LT.OR P6, PT, R4, 0x1, !P6 ;  /* 0x000000010400780c */ /* 0x002fda00077c1670 */
[----:B------:R-:W-:Y:S05]  /*91a0*/  @P6 BRA `(.L_x_216) ;  /* 0x0000000000d46947 */ /* 0x000fea0003800000 */
[----:B------:R-:W-:Y:S01]  /*91b0*/  LEA R15, R13, UR4, 0x8 ;  /* 0x000000040d0f7c11 */ /* 0x000fe2000f8e40ff */
[----:B------:R-:W-:Y:S01]  /*91c0*/  IMAD.SHL.U32 R20, R20, 0x80, RZ ;  /* 0x0000008014147824 */ /* 0x000fe200078e00ff */
[----:B------:R-:W-:Y:S01]  /*91d0*/  MOV R21, RZ ;  /* 0x000000ff00157202 */ /* 0x000fe20000000f00 */
[----:B------:R-:W-:Y:S01]  /*91e0*/  IMAD.MOV.U32 R4, RZ, RZ, R0 ;  /* 0x000000ffff047224 */ /* 0x000fe200078e0000 */
[----:B------:R-:W-:Y:S01]  /*91f0*/  MOV R6, R9 ;  /* 0x0000000900067202 */ /* 0x000fe20000000f00 */
[----:B------:R-:W-:-:S07]  /*9200*/  IMAD.MOV.U32 R5, RZ, RZ, R10 ;  /* 0x000000ffff057224 */ /* 0x000fce00078e000a */
.L_x_219:
[----:B------:R-:W1:Y:S01]  /*9210*/  S2R R14, SR_CgaCtaId ;  /* 0x00000000000e7919 */ /* 0x000e620000008800 */
[----:B------:R-:W-:Y:S02]  /*9220*/  MOV R7, 0x400 ;  /* 0x0000040000077802 */ /* 0x000fe40000000f00 */
[----:B------:R-:W-:-:S13]  /*9230*/  LOP3.LUT P1, RZ, R18, 0x7f, RZ, 0xc0, !PT ;  /* 0x0000007f12ff7812 */ /* 0x000fda000782c0ff */
[----:B------:R-:W2:Y:S01]  /*9240*/  @!P1 LDC R13, c[0x0][0x500] ;  /* 0x00014000ff0d9b82 */ /* 0x000ea20000000800 */
[----:B-1----:R-:W-:Y:S02]  /*9250*/  LEA R19, R14, R7, 0x18 ;  /* 0x000000070e137211 */ /* 0x002fe400078ec0ff */
[----:B------:R-:W-:-:S03]  /*9260*/  SHF.L.U32 R7, R5, 0x1f, RZ ;  /* 0x0000001f05077819 */ /* 0x000fc600000006ff */
[----:B------:R-:W-:-:S04]  /*9270*/  IMAD R14, R6, 0x8, R19 ;  /* 0x00000008060e7824 */ /* 0x000fc800078e0213 */
[----:B------:R-:W1:Y:S02]  /*9280*/  SYNCS.PHASECHK.TRANS64.TRYWAIT P0, [R14+URZ+0x20], R7 ;  /* 0x000020070e0075a7 */ /* 0x000e64000800017f */
[----:B-12---:R-:W-:Y:S05]  /*9290*/  @!P0 BRA `(.L_x_217) ;  /* 0x00000014002c8947 */ /* 0x006fea0003800000 */
.L_x_253:
[----:B-1----:R-:W-:Y:S01]  /*92a0*/  PRMT R7, R11, 0x9910, RZ ;  /* 0x000099100b077816 */ /* 0x002fe200000000ff */
[----:B------:R1:W-:Y:S03]  /*92b0*/  @!P1 SYNCS.ARRIVE.TRANS64 RZ, [R14+URZ], R13 ;  /* 0x0000000d0eff99a7 */ /* 0x0003e6000800003f */
[----:B------:R-:W-:-:S13]  /*92c0*/  ISETP.NE.AND P0, PT, R7, 0x2, PT ;  /* 0x000000020700780c */ /* 0x000fda0003f05270 */
[----:B-1----:R-:W-:Y:S05]  /*92d0*/  @P0 BRA `(.L_x_218) ;  /* 0x0000000000040947 */ /* 0x002fea0003800000 */
[----:B------:R-:W-:Y:S01]  /*92e0*/  BPT.TRAP 0x1 ;  /* 0x000000040000795c */ /* 0x000fe20000300000 */
.L_x_218:
[----:B------:R-:W-:Y:S01]  /*92f0*/  R2UR UR7, R6 ;  /* 0x00000000060772ca */ /* 0x000fe200000e0000 */
[----:B------:R-:W-:Y:S01]  /*9300*/  UIADD3 UR6, UP0, UR20, 0xf0, URZ ;  /* 0x000000f014067890 */ /* 0x000fe2000ff1e03f */
[----:B------:R-:W-:Y:S01]  /*9310*/  R2UR UR13, R19 ;  /* 0x00000000130d72ca */ /* 0x000fe200000e0000 */
[----:B------:R-:W-:Y:S01]  /*9320*/  UIADD3 UR24, UP1, UR20, 0x1f0, URZ ;  /* 0x000001f014187890 */ /* 0x000fe2000ff3e03f */
[----:B------:R-:W-:Y:S01]  /*9330*/  R2UR UR9, R14 ;  /* 0x000000000e0972ca */ /* 0x000fe200000e0000 */
[----:B------:R-:W-:Y:S01]  /*9340*/  VIADD R6, R6, 0x1 ;  /* 0x0000000106067836 */ /* 0x000fe20000000000 */
[----:B------:R-:W-:Y:S01]  /*9350*/  R2UR UR11, R20 ;  /* 0x00000000140b72ca */ /* 0x000fe200000e0000 */
[----:B------:R-:W-:Y:S01]  /*9360*/  UIADD3.X UR25, URZ, UR21, URZ, UP1, !UPT ;  /* 0x000000153f197290 */ /* 0x000fe20008ffe43f */
[----:B------:R-:W-:Y:S01]  /*9370*/  R2UR UR10, R21 ;  /* 0x00000000150a72ca */ /* 0x000fe200000e0000 */
[----:B------:R-:W-:Y:S01]  /*9380*/  UMOV UR14, 0x0 ;  /* 0x00000000000e7882 */ /* 0x000fe20000000000 */
[----:B------:R-:W-:Y:S01]  /*9390*/  R2UR UR12, R12 ;  /* 0x000000000c0c72ca */ /* 0x000fe200000e0000 */
[----:B------:R-:W-:Y:S01]  /*93a0*/  UMOV UR15, 0x10000000 ;  /* 0x10000000000f7882 */ /* 0x000fe20000000000 */
[----:B------:R-:W-:Y:S01]  /*93b0*/  IADD3 R4, R4, -0x1, RZ ;  /* 0xffffffff04047810 */ /* 0x000fe20007ffe0ff */
[----:B------:R-:W-:Y:S01]  /*93c0*/  USHF.L.U32 UR7, UR7, 0xe, URZ ;  /* 0x0000000e07077899 */ /* 0x000fe2000800063f */
[----:B------:R-:W-:Y:S01]  /*93d0*/  R2UR UR19, R15 ;  /* 0x000000000f1372ca */ /* 0x000fe200000e0000 */
[----:B------:R-:W-:Y:S01]  /*93e0*/  UMOV UR23, 0x30000 ;  /* 0x0003000000177882 */ /* 0x000fe20000000000 */
[----:B------:R-:W-:Y:S01]  /*93f0*/  ISETP.GT.AND P1, PT, R4, 0x1, PT ;  /* 0x000000010400780c */ /* 0x000fe20003f24270 */
[----:B------:R-:W-:Y:S01]  /*9400*/  ULOP3.LUT UR8, UR7, 0x2000, UR22, 0xf8, !UPT ;  /* 0x0000200007087892 */ /* 0x000fe2000f8ef816 */
[----:B------:R-:W-:Y:S01]  /*9410*/  ISETP.NE.AND P0, PT, R6, 0x4, PT ;  /* 0x000000040600780c */ /* 0x000fe20003f05270 */
[----:B------:R-:W-:-:S02]  /*9420*/  VIADD R21, R21, 0x40 ;  /* 0x0000004015157836 */ /* 0x000fc40000000000 */
[----:B------:R-:W-:Y:S01]  /*9430*/  ULEA UR8, UR8, UR13, 0x1 ;  /* 0x0000000d08087291 */ /* 0x000fe2000f8e083f */
[----:B------:R-:W-:Y:S01]  /*9440*/  SEL R14, RZ, 0x1, P0 ;  /* 0x00000001ff0e7807 */ /* 0x000fe20000000000 */
[----:B------:R-:W-:Y:S01]  /*9450*/  UIADD3 UR13, UR13, 0x8400, UR7 ;  /* 0x000084000d0d7890 */ /* 0x000fe2000fffe007 */
[----:B------:R-:W-:Y:S01]  /*9460*/  SEL R6, R6, RZ, P0 ;  /* 0x000000ff06067207 */ /* 0x000fe20000000000 */
[----:B------:R-:W-:Y:S01]  /*9470*/  UIADD3.X UR7, URZ, UR21, URZ, UP0, !UPT ;  /* 0x000000153f077290 */ /* 0x000fe200087fe43f */
[----:B------:R-:W-:Y:S01]  /*9480*/  LOP3.LUT R5, R5, R14, RZ, 0x3c, !PT ;  /* 0x0000000e05057212 */ /* 0x000fe200078e3cff */
[----:B------:R-:W-:-:S03]  /*9490*/  UIADD3 UR16, UR8, 0x18400, URZ ;  /* 0x0001840008107890 */ /* 0x000fc6000fffe03f */
[----:B------:R-:W-:-:S04]  /*94a0*/  UMOV UR8, UR13 ;  /* 0x0000000d00087c82 */ /* 0x000fc80008000000 */
[----:B------:R1:W-:Y:S02]  /*94b0*/  UTMALDG.3D [UR8], [UR6], desc[UR14] ;  /* 0x00000e08060075b4 */ /* 0x0003e40008011000 */
[----:B-1----:R-:W-:Y:S01]  /*94c0*/  UMOV UR8, UR16 ;  /* 0x0000001000087c82 */ /* 0x002fe20008000000 */
[----:B------:R-:W-:Y:S02]  /*94d0*/  UMOV UR11, UR19 ;  /* 0x00000013000b7c82 */ /* 0x000fe40008000000 */
[----:B------:R1:W-:Y:S02]  /*94e0*/  UTMALDG.3D.MULTICAST [UR8], [UR24], UR23, desc[UR14] ;  /* 0x00000e08180073b4 */ /* 0x0003e40008011817 */
[----:B-1----:R-:W-:Y:S05]  /*94f0*/  @P1 BRA `(.L_x_219) ;  /* 0xfffffffc00441947 */ /* 0x002fea000383ffff */
.L_x_216:
[----:B------:R-:W-:Y:S05]  /*9500*/  BSYNC B1 ;  /* 0x0000000000017941 */ /* 0x000fea0003800000 */
.L_x_215:
[----:B------:R-:W-:Y:S01]  /*9510*/  LOP3.LUT P1, RZ, R3, 0xff, RZ, 0xc0, !PT ;  /* 0x000000ff03ff7812 */ /* 0x000fe2000782c0ff */
[----:B------:R-:W-:Y:S01]  /*9520*/  IMAD.IADD R9, R8, 0x1, R9 ;  /* 0x0000000108097824 */ /* 0x000fe200078e0209 */
[----:B------:R-:W-:Y:S01]  /*9530*/  IADD3 R16, P2, R16, UR46, RZ ;  /* 0x0000002e10107c10 */ /* 0x000fe2000ff5e0ff */
[----:B------:R-:W-:Y:S01]  /*9540*/  ULDC.64 UR6, c[0x0][0x8f8] ;  /* 0x00023e0000067ab9 */ /* 0x000fe20000000a00 */
[----:B------:R-:W-:Y:S01]  /*9550*/  BSSY B1, `(.L_x_220) ;  /* 0x000006c000017945 */ /* 0x000fe20003800000 */
[----:B------:R-:W-:Y:S01]  /*9560*/  MOV R20, 0xffffffff ;  /* 0xffffffff00147802 */ /* 0x000fe20000000f00 */
[----:B------:R-:W-:Y:S01]  /*9570*/  IMAD.MOV.U32 R13, RZ, RZ, -0x1 ;  /* 0xffffffffff0d7424 */ /* 0x000fe200078e00ff */
[----:B------:R-:W-:Y:S01]  /*9580*/  SHF.R.U32.HI R3, RZ, 0x2, R9 ;  /* 0x00000002ff037819 */ /* 0x000fe20000011609 */
[----:B------:R-:W-:Y:S01]  /*9590*/  IMAD.MOV.U32 R12, RZ, RZ, -0x1 ;  /* 0xffffffffff0c7424 */ /* 0x000fe200078e00ff */
[----:B------:R-:W-:Y:S02]  /*95a0*/  ISETP.GT.U32.AND P0, PT, R9, 0x3, PT ;  /* 0x000000030900780c */ /* 0x000fe40003f04070 */
[----:B------:R-:W-:-:S02]  /*95b0*/  LOP3.LUT R3, R3, 0x1, RZ, 0xc0, !PT ;  /* 0x0000000103037812 */ /* 0x000fc400078ec0ff */
[----:B------:R-:W1:Y:S01]  /*95c0*/  @P1 S2R R5, SR_CgaCtaId ;  /* 0x0000000000051919 */ /* 0x000e620000008800 */
[----:B------:R-:W-:Y:S02]  /*95d0*/  @P1 MOV R4, 0x400 ;  /* 0x0000040000041802 */ /* 0x000fe40000000f00 */
[----:B------:R-:W-:Y:S02]  /*95e0*/  ISETP.LT.U32.AND P0, PT, R8, 0x4, P0 ;  /* 0x000000040800780c */ /* 0x000fe40000701070 */
[----:B------:R-:W-:Y:S02]  /*95f0*/  IADD3.X R17, R17, UR38, RZ, P2, !PT ;  /* 0x0000002611117c10 */ /* 0x000fe400097fe4ff */
[----:B------:R-:W-:Y:S02]  /*9600*/  ISETP.GE.U32.AND P2, PT, R16, UR6, PT ;  /* 0x0000000610007c0c */ /* 0x000fe4000bf46070 */
[----:B------:R-:W-:Y:S02]  /*9610*/  LOP3.LUT R9, R9, 0x3, RZ, 0xc0, !PT ;  /* 0x0000000309097812 */ /* 0x000fe400078ec0ff */
[----:B-1----:R-:W-:-:S04]  /*9620*/  @P1 LEA R4, R5, R4, 0x18 ;  /* 0x0000000405041211 */ /* 0x002fc800078ec0ff */
[----:B------:R1:W-:Y:S01]  /*9630*/  @P1 SYNCS.ARRIVE.TRANS64.A1T0 RZ, [R4+URZ+0x88], RZ ;  /* 0x000088ff04ff19a7 */ /* 0x0003e2000810003f */
[----:B------:R-:W-:Y:S02]  /*9640*/  ISETP.NE.U32.AND P1, PT, R3, 0x1, PT ;  /* 0x000000010300780c */ /* 0x000fe40003f25070 */
[----:B------:R-:W-:Y:S02]  /*9650*/  SEL R3, RZ, 0x1, !P0 ;  /* 0x00000001ff037807 */ /* 0x000fe40004000000 */
[----:B------:R-:W-:Y:S02]  /*9660*/  ISETP.GE.U32.AND.EX P0, PT, R17, UR7, PT, P2 ;  /* 0x0000000711007c0c */ /* 0x000fe4000bf06120 */
[----:B------:R-:W-:-:S04]  /*9670*/  ISETP.GT.U32.AND P1, PT, R8, 0x3, !P1 ;  /* 0x000000030800780c */ /* 0x000fc80004f24070 */
[----:B-1----:R-:W-:-:S04]  /*9680*/  SEL R4, RZ, 0x1, !P1 ;  /* 0x00000001ff047807 */ /* 0x002fc80004800000 */
[--C-:B------:R-:W-:Y:S02]  /*9690*/  LOP3.LUT R10, R4, R10, R3.reuse, 0x96, !PT ;  /* 0x0000000a040a7212 */ /* 0x100fe400078e9603 */
[----:B------:R-:W-:Y:S02]  /*96a0*/  PRMT R4, RZ, 0x7610, R4 ;  /* 0x00007610ff047816 */ /* 0x000fe40000000004 */
[----:B------:R-:W-:Y:S01]  /*96b0*/  PRMT R3, RZ, 0x7610, R3 ;  /* 0x00007610ff037816 */ /* 0x000fe20000000003 */
[----:B------:R-:W-:Y:S06]  /*96c0*/  @P0 BRA `(.L_x_221) ;  /* 0x0000000400500947 */ /* 0x000fec0003800000 */
[----:B------:R-:W1:Y:S01]  /*96d0*/  S2R R13, SR_CTAID.X ;  /* 0x00000000000d7919 */ /* 0x000e620000002500 */
[----:B------:R-:W-:Y:S01]  /*96e0*/  ULDC.64 UR6, c[0x0][0x8d0] ;  /* 0x0002340000067ab9 */ /* 0x000fe20000000a00 */
[----:B------:R-:W2:Y:S01]  /*96f0*/  LDC R20, c[0x0][0x144] ;  /* 0x00005100ff147b82 */ /* 0x000ea20000000800 */
[----:B------:R-:W-:Y:S01]  /*9700*/  ISETP.NE.U32.AND P0, PT, RZ, UR6, PT ;  /* 0x00000006ff007c0c */ /* 0x000fe2000bf05070 */
[----:B------:R-:W3:Y:S01]  /*9710*/  S2R R12, SR_CTAID.Y ;  /* 0x00000000000c7919 */ /* 0x000ee20000002600 */
[----:B------:R-:W-:Y:S01]  /*9720*/  ULDC UR8, c[0x0][0x150] ;  /* 0x0000540000087ab9 */ /* 0x000fe20000000800 */
[----:B------:R-:W-:Y:S01]  /*9730*/  ULDC UR9, c[0x0][0x8d8] ;  /* 0x0002360000097ab9 */ /* 0x000fe20000000800 */
[----:B------:R-:W-:Y:S02]  /*9740*/  ISETP.NE.AND.EX P0, PT, RZ, UR7, PT, P0 ;  /* 0x00000007ff007c0c */ /* 0x000fe4000bf05300 */
[----:B------:R-:W-:Y:S02]  /*9750*/  MOV R4, R16 ;  /* 0x0000001000047202 */ /* 0x000fe40000000f00 */
[----:B-1----:R-:W-:-:S05]  /*9760*/  I2FP.F32.U32 R5, R13 ;  /* 0x0000000d00057245 */ /* 0x002fca0000201000 */
[----:B------:R-:W-:Y:S01]  /*9770*/  FMUL R19, R5, UR8 ;  /* 0x0000000805137c20 */ /* 0x000fe20008400000 */
[----:B------:R-:W-:-:S03]  /*9780*/  IMAD.MOV.U32 R5, RZ, RZ, R17 ;  /* 0x000000ffff057224 */ /* 0x000fc600078e0011 */
[----:B---3--:R-:W-:Y:S05]  /*9790*/  @!P0 BRA `(.L_x_222) ;  /* 0x0000000000288947 */ /* 0x008fea0003800000 */
[----:B------:R-:W-:Y:S02]  /*97a0*/  ULDC UR8, c[0x0][0x8dc] ;  /* 0x0002370000087ab9 */ /* 0x000fe40000000800 */
[----:B------:R-:W-:-:S05]  /*97b0*/  IADD3 R5, P0, R16, UR8, RZ ;  /* 0x0000000810057c10 */ /* 0x000fca000ff1e0ff */
[----:B------:R-:W-:-:S04]  /*97c0*/  IMAD.X R15, RZ, RZ, R17, P0 ;  /* 0x000000ffff0f7224 */ /* 0x000fc800000e0611 */
[----:B------:R-:W-:-:S04]  /*97d0*/  IMAD.WIDE.U32 R6, R15, UR6, RZ ;  /* 0x000000060f067c25 */ /* 0x000fc8000f8e00ff */
[----:B------:R-:W-:-:S04]  /*97e0*/  IMAD.WIDE.U32 R6, P0, R5, UR7, R6 ;  /* 0x0000000705067c25 */ /* 0x000fc8000f800006 */
[----:B------:R-:W-:-:S04]  /*97f0*/  IMAD.WIDE.U32 R4, R5, UR6, RZ ;  /* 0x0000000605047c25 */ /* 0x000fc8000f8e00ff */
[----:B------:R-:W-:Y:S01]  /*9800*/  IMAD.MOV.U32 R4, RZ, RZ, R7 ;  /* 0x000000ffff047224 */ /* 0x000fe200078e0007 */
[----:B------:R-:W-:Y:S02]  /*9810*/  IADD3 RZ, P1, R5, R6, RZ ;  /* 0x0000000605ff7210 */ /* 0x000fe40007f3e0ff */
[----:B------:R-:W-:-:S03]  /*9820*/  IADD3.X R5, RZ, RZ, RZ, P0, !PT ;  /* 0x000000ffff057210 */ /* 0x000fc600007fe4ff */
[----:B------:R-:W-:-:S08]  /*9830*/  IMAD.WIDE.U32.X R4, R15, UR7, R4, P1 ;  /* 0x000000070f047c25 */ /* 0x000fd000088e0404 */
.L_x_222:
[--C-:B------:R-:W-:Y:S01]  /*9840*/  SHF.R.U64 R14, R4, UR9, R5.reuse ;  /* 0x00000009040e7c19 */ /* 0x100fe20008001205 */
[----:B------:R-:W1:Y:S01]  /*9850*/  F2I.U32.TRUNC.NTZ R19, R19 ;  /* 0x0000001300137305 */ /* 0x000e62000020f000 */
[----:B------:R-:W-:Y:S01]  /*9860*/  SHF.R.U32.HI R4, RZ, UR9, R5 ;  /* 0x00000009ff047c19 */ /* 0x000fe20008011605 */
[----:B------:R-:W-:Y:S01]  /*9870*/  ULDC.64 UR6, c[0x0][0x8c8] ;  /* 0x0002320000067ab9 */ /* 0x000fe20000000a00 */
[----:B------:R-:W-:Y:S01]  /*9880*/  IADD3 R7, P0, RZ, -R14, RZ ;  /* 0x8000000eff077210 */ /* 0x000fe20007f1e0ff */
[----:B------:R-:W-:Y:S01]  /*9890*/  ULDC.64 UR8, c[0x0][0x8e8] ;  /* 0x00023a0000087ab9 */ /* 0x000fe20000000a00 */
[----:B------:R-:W3:Y:S03]  /*98a0*/  LDC R21, c[0x0][0x148] ;  /* 0x00005200ff157b82 */ /* 0x000ee60000000800 */
[----:B------:R-:W-:Y:S01]  /*98b0*/  IMAD.X R4, RZ, RZ, ~R4, P0 ;  /* 0x000000ffff047224 */ /* 0x000fe200000e0e04 */
[----:B------:R-:W-:-:S03]  /*98c0*/  ISETP.NE.U32.AND P0, PT, RZ, UR8, PT ;  /* 0x00000008ff007c0c */ /* 0x000fc6000bf05070 */
[----:B------:R-:W-:Y:S01]  /*98d0*/  IMAD R6, R4, UR6, RZ ;  /* 0x0000000604067c24 */ /* 0x000fe2000f8e02ff */
[----:B------:R-:W-:Y:S01]  /*98e0*/  ISETP.NE.AND.EX P0, PT, RZ, UR9, PT, P0 ;  /* 0x00000009ff007c0c */ /* 0x000fe2000bf05300 */
[----:B------:R-:W-:Y:S01]  /*98f0*/  IMAD.WIDE.U32 R4, R7, UR6, R16 ;  /* 0x0000000607047c25 */ /* 0x000fe2000f8e0010 */
[----:B------:R-:W-:-:S03]  /*9900*/  ULDC UR6, c[0x0][0x8c0] ;  /* 0x0002300000067ab9 */ /* 0x000fc60000000800 */
[----:B------:R-:W-:Y:S01]  /*9910*/  IMAD R7, R7, UR7, R6 ;  /* 0x0000000707077c24 */ /* 0x000fe2000f8e0206 */
[----:B-1----:R-:W-:Y:S01]  /*9920*/  IADD3 R6, -R19, RZ, RZ ;  /* 0x000000ff13067210 */ /* 0x002fe20007ffe1ff */
[----:B------:R-:W-:Y:S02]  /*9930*/  ULDC UR7, c[0x0][0x154] ;  /* 0x0000550000077ab9 */ /* 0x000fe40000000800 */
[----:B------:R-:W-:Y:S02]  /*9940*/  IMAD.IADD R5, R5, 0x1, R7 ;  /* 0x0000000105057824 */ /* 0x000fe400078e0207 */
[----:B--2---:R-:W-:Y:S01]  /*9950*/  IMAD R13, R20, R6, R13 ;  /* 0x00000006140d7224 */ /* 0x004fe200078e020d */
[----:B------:R-:W-:Y:S02]  /*9960*/  I2FP.F32.U32 R6, R12 ;  /* 0x0000000c00067245 */ /* 0x000fe40000201000 */
[--C-:B------:R-:W-:Y:S02]  /*9970*/  SHF.R.U64 R15, R4, UR6, R5.reuse ;  /* 0x00000006040f7c19 */ /* 0x100fe40008001205 */
[----:B------:R-:W-:Y:S01]  /*9980*/  SHF.R.U32.HI R4, RZ, UR6, R5 ;  /* 0x00000006ff047c19 */ /* 0x000fe20008011605 */
[----:B------:R-:W-:Y:S01]  /*9990*/  FMUL R6, R6, UR7 ;  /* 0x0000000706067c20 */ /* 0x000fe20008400000 */
[----:B------:R-:W-:-:S02]  /*99a0*/  ULDC UR6, c[0x0][0x8b0] ;  /* 0x00022c0000067ab9 */ /* 0x000fc40000000800 */
[--C-:B------:R-:W-:Y:S01]  /*99b0*/  SHF.R.U64 R20, R15, UR6, R4.reuse ;  /* 0x000000060f147c19 */ /* 0x100fe20008001204 */
[----:B------:R1:W2:Y:S01]  /*99c0*/  F2I.U32.TRUNC.NTZ R24, R6 ;  /* 0x0000000600187305 */ /* 0x0002a2000020f000 */
[----:B------:R-:W-:Y:S01]  /*99d0*/  SHF.R.U32.HI R5, RZ, UR6, R4 ;  /* 0x00000006ff057c19 */ /* 0x000fe20008011604 */
[----:B------:R-:W-:-:S03]  /*99e0*/  ULDC UR6, c[0x0][0x900] ;  /* 0x0002400000067ab9 */ /* 0x000fc60000000800 */
[--C-:B------:R-:W-:Y:S02]  /*99f0*/  SHF.R.U64 R19, R20, UR6, R5.reuse ;  /* 0x0000000614137c19 */ /* 0x100fe40008001205 */
[----:B------:R-:W-:-:S03]  /*9a00*/  SHF.R.U32.HI R23, RZ, UR6, R5 ;  /* 0x00000006ff177c19 */ /* 0x000fc60008011605 */
[----:B------:R-:W-:Y:S01]  /*9a10*/  IMAD.MOV.U32 R4, RZ, RZ, R19 ;  /* 0x000000ffff047224 */ /* 0x000fe200078e0013 */
[----:B------:R-:W-:Y:S01]  /*9a20*/  MOV R5, R23 ;  /* 0x0000001700057202 */ /* 0x000fe20000000f00 */
[----:B-1----:R-:W-:Y:S06]  /*9a30*/  @!P0 BRA `(.L_x_223) ;  /* 0x0000000000288947 */ /* 0x002fec0003800000 */
[----:B------:R-:W-:Y:S02]  /*9a40*/  ULDC UR6, c[0x0][0x8f4] ;  /* 0x00023d0000067ab9 */ /* 0x000fe40000000800 */
[----:B------:R-:W-:-:S05]  /*9a50*/  IADD3 R5, P0, R19, UR6, RZ ;  /* 0x0000000613057c10 */ /* 0x000fca000ff1e0ff */
[----:B------:R-:W-:-:S04]  /*9a60*/  IMAD.X R23, RZ, RZ, R23, P0 ;  /* 0x000000ffff177224 */ /* 0x000fc800000e0617 */
[----:B------:R-:W-:-:S04]  /*9a70*/  IMAD.WIDE.U32 R6, R23, UR8, RZ ;  /* 0x0000000817067c25 */ /* 0x000fc8000f8e00ff */
[----:B------:R-:W-:-:S04]  /*9a80*/  IMAD.WIDE.U32 R6, P0, R5, UR9, R6 ;  /* 0x0000000905067c25 */ /* 0x000fc8000f800006 */
[----:B------:R-:W-:Y:S01]  /*9a90*/  IMAD.WIDE.U32 R4, R5, UR8, RZ ;  /* 0x0000000805047c25 */ /* 0x000fe2000f8e00ff */
[----:B------:R-:W-:-:S04]  /*9aa0*/  MOV R4, R7 ;  /* 0x0000000700047202 */ /* 0x000fc80000000f00 */
[----:B------:R-:W-:Y:S01]  /*9ab0*/  IADD3 RZ, P1, R5, R6, RZ ;  /* 0x0000000605ff7210 */ /* 0x000fe20007f3e0ff */
[----:B------:R-:W-:-:S04]  /*9ac0*/  IMAD.X R5, RZ, RZ, RZ, P0 ;  /* 0x000000ffff057224 */ /* 0x000fc800000e06ff */
[----:B------:R-:W-:-:S08]  /*9ad0*/  IMAD.WIDE.U32.X R4, R23, UR9, R4, P1 ;  /* 0x0000000917047c25 */ /* 0x000fd000088e0404 */
.L_x_223:
[----:B------:R-:W-:Y:S01]  /*9ae0*/  ISETP.NE.AND P0, PT, R2, 0x1, PT ;  /* 0x000000010200780c */ /* 0x000fe20003f05270 */
[----:B------:R-:W-:Y:S01]  /*9af0*/  ULDC UR6, c[0x0][0x8f0] ;  /* 0x00023c0000067ab9 */ /* 0x000fe20000000800 */
[----:B------:R-:W-:Y:S01]  /*9b00*/  LOP3.LUT R20, R20, UR17, RZ, 0xc0, !PT ;  /* 0x0000001114147c12 */ /* 0x000fe2000f8ec0ff */
[----:B--2---:R-:W-:Y:S01]  /*9b10*/  IMAD.MOV R24, RZ, RZ, -R24 ;  /* 0x000000ffff187224 */ /* 0x004fe200078e0a18 */
[----:B------:R-:W-:Y:S01]  /*9b20*/  SHF.R.U64 R5, R4, UR6, R5 ;  /* 0x0000000604057c19 */ /* 0x000fe20008001205 */
[----:B------:R-:W-:Y:S01]  /*9b30*/  ULDC UR6, c[0x0][0x8e0] ;  /* 0x0002380000067ab9 */ /* 0x000fe20000000800 */
[----:B------:R-:W-:Y:S01]  /*9b40*/  LOP3.LUT R6, R15, UR5, RZ, 0xc0, !PT ;  /* 0x000000050f067c12 */ /* 0x000fe2000f8ec0ff */
[----:B------:R-:W-:Y:S02]  /*9b50*/  ULDC UR7, c[0x0][0x8b8] ;  /* 0x00022e0000077ab9 */ /* 0x000fe40000000800 */
[----:B------:R-:W-:Y:S02]  /*9b60*/  IMAD.MOV R4, RZ, RZ, -R5 ;  /* 0x000000ffff047224 */ /* 0x000fe400078e0a05 */
[----:B------:R-:W-:-:S02]  /*9b70*/  IMAD R20, R5, UR18, R20 ;  /* 0x0000001205147c24 */ /* 0x000fc4000f8e0214 */
[----:B---3--:R-:W-:Y:S02]  /*9b80*/  @P0 IMAD R13, R21, R24, R12 ;  /* 0x00000018150d0224 */ /* 0x008fe400078e020c */
[----:B------:R-:W-:Y:S01]  /*9b90*/  IMAD R19, R4, UR6, R19 ;  /* 0x0000000604137c24 */ /* 0x000fe2000f8e0213 */
[----:B------:R-:W-:Y:S01]  /*9ba0*/  ULDC UR6, c[0x0][0x8a8] ;  /* 0x00022a0000067ab9 */ /* 0x000fe20000000800 */
[----:B------:R-:W-:Y:S01]  /*9bb0*/  IMAD R20, R20, UR7, R13 ;  /* 0x0000000714147c24 */ /* 0x000fe2000f8e020d */
[----:B------:R-:W-:Y:S01]  /*9bc0*/  MOV R4, 0x1 ;  /* 0x0000000100047802 */ /* 0x000fe20000000f00 */
[----:B------:R-:W-:Y:S02]  /*9bd0*/  IMAD R19, R19, UR6, R6 ;  /* 0x0000000613137c24 */ /* 0x000fe4000f8e0206 */
[----:B------:R-:W-:-:S03]  /*9be0*/  IMAD.MOV.U32 R12, RZ, RZ, R14 ;  /* 0x000000ffff0c7224 */ /* 0x000fc600078e000e */
[----:B------:R-:W-:Y:S02]  /*9bf0*/  SEL R13, R19, R20, !P0 ;  /* 0x00000014130d7207 */ /* 0x000fe40004000000 */
[----:B------:R-:W-:-:S07]  /*9c00*/  SEL R20, R20, R19, !P0 ;  /* 0x0000001314147207 */ /* 0x000fce0004000000 */
.L_x_221:
[----:B------:R-:W-:Y:S05]  /*9c10*/  BSYNC B1 ;  /* 0x0000000000017941 */ /* 0x000fea0003800000 */
.L_x_220:
[----:B------:R-:W-:-:S13]  /*9c20*/  LOP3.LUT P0, RZ, R4, 0xff, RZ, 0xc0, !PT ;  /* 0x000000ff04ff7812 */ /* 0x000fda000780c0ff */
[----:B------:R-:W-:Y:S05]  /*9c30*/  @P0 BRA `(.L_x_224) ;  /* 0xfffffff400400947 */ /* 0x000fea000383ffff */
[----:B------:R-:W-:Y:S05]  /*9c40*/  BSYNC B0 ;  /* 0x0000000000007941 */ /* 0x000fea0003800000 */
.L_x_213:
[----:B------:R-:W-:-:S03]  /*9c50*/  UMOV UR6, 0xffffffff ;  /* 0xffffffff00067882 */ /* 0x000fc60000000000 */
[----:B------:R-:W-:Y:S05]  /*9c60*/  BRA.DIV UR6, `(.L_x_225) ;  /* 0x0000000a06cc7947 */ /* 0x000fea000b800000 */
[----:B------:R-:W-:-:S13]  /*9c70*/  ELECT P6, URZ, PT ;  /* 0x00000000003f782f */ /* 0x000fda00038c0000 */
.L_x_256:
[----:B------:R-:W-:Y:S05]  /*9c80*/  @!P6 BRA `(.L_x_14) ;  /* 0x0000000000a4e947 */ /* 0x000fea0003800000 */
[----:B------:R-:W-:-:S04]  /*9c90*/  LOP3.LUT R22, R22, 0x2, RZ, 0xfc, !PT ;  /* 0x0000000216167812 */ /* 0x000fc800078efcff */
[----:B------:R-:W-:-:S13]  /*9ca0*/  ISETP.NE.AND P0, PT, R22, 0x3, PT ;  /* 0x000000031600780c */ /* 0x000fda0003f05270 */
[----:B------:R-:W-:Y:S05]  /*9cb0*/  @!P0 BRA `(.L_x_226) ;  /* 0x0000000000048947 */ /* 0x000fea0003800000 */
[----:B-1----:R-:W-:Y:S01]  /*9cc0*/  BPT.TRAP 0x1 ;  /* 0x000000040000795c */ /* 0x002fe20000300000 */
.L_x_226:
[----:B------:R-:W2:Y:S01]  /*9cd0*/  S2R R3, SR_CgaCtaId ;  /* 0x0000000000037919 */ /* 0x000ea20000008800 */
[----:B------:R-:W-:Y:S02]  /*9ce0*/  MOV R0, 0x400 ;  /* 0x0000040000007802 */ /* 0x000fe40000000f00 */
[----:B------:R-:W-:Y:S02]  /*9cf0*/  SHF.L.U32 R2, R10, 0x1f, RZ ;  /* 0x0000001f0a027819 */ /* 0x000fe400000006ff */
[----:B--2---:R-:W-:-:S05]  /*9d00*/  LEA R0, R3, R0, 0x18 ;  /* 0x0000000003007211 */ /* 0x004fca00078ec0ff */
[----:B------:R-:W-:-:S05]  /*9d10*/  VIADD R0, R0, 0x20 ;  /* 0x0000002000007836 */ /* 0x000fca0000000000 */
[C---:B------:R-:W-:Y:S01]  /*9d20*/  LEA R5, R9.reuse, R0, 0x3 ;  /* 0x0000000009057211 */ /* 0x040fe200078e18ff */
[----:B------:R-:W-:-:S03]  /*9d30*/  VIADD R9, R9, 0x1 ;  /* 0x0000000109097836 */ /* 0x000fc60000000000 */
[----:B------:R-:W2:Y:S02]  /*9d40*/  SYNCS.PHASECHK.TRANS64.TRYWAIT P0, [R5+URZ], R2 ;  /* 0x00000002050075a7 */ /* 0x000ea4000800017f */
[----:B------:R-:W-:-:S04]  /*9d50*/  ISETP.NE.AND P1, PT, R9, 0x4, PT ;  /* 0x000000040900780c */ /* 0x000fc80003f25270 */
[----:B------:R-:W-:Y:S02]  /*9d60*/  SEL R3, RZ, 0x1, P1 ;  /* 0x00000001ff037807 */ /* 0x000fe40000800000 */
[----:B------:R-:W-:Y:S02]  /*9d70*/  SEL R9, R9, RZ, P1 ;  /* 0x000000ff09097207 */ /* 0x000fe40000800000 */
[----:B------:R-:W-:-:S03]  /*9d80*/  LOP3.LUT R10, R10, R3, RZ, 0x3c, !PT ;  /* 0x000000030a0a7212 */ /* 0x000fc600078e3cff */
[----:B------:R-:W-:Y:S01]  /*9d90*/  IMAD R7, R9, 0x8, R0 ;  /* 0x0000000809077824 */ /* 0x000fe200078e0200 */
[----:B------:R-:W-:Y:S01]  /*9da0*/  SHF.L.U32 R4, R10, 0x1f, RZ ;  /* 0x0000001f0a047819 */ /* 0x000fe200000006ff */
[----:B--2---:R-:W-:Y:S06]  /*9db0*/  @!P0 BRA `(.L_x_227) ;  /* 0x0000000800988947 */ /* 0x004fec0003800000 */
.L_x_257:
[----:B------:R-:W3:Y:S01]  /*9dc0*/  SYNCS.PHASECHK.TRANS64.TRYWAIT P0, [R7+URZ], R4 ;  /* 0x00000004070075a7 */ /* 0x000ee2000800017f */
[----:B--2---:R-:W-:-:S04]  /*9dd0*/  IADD3 R2, R9, 0x1, RZ ;  /* 0x0000000109027810 */ /* 0x004fc80007ffe0ff */
[----:B------:R-:W-:-:S04]  /*9de0*/  ISETP.NE.AND P1, PT, R2, 0x4, PT ;  /* 0x000000040200780c */ /* 0x000fc80003f25270 */
[----:B------:R-:W-:Y:S02]  /*9df0*/  SEL R3, RZ, 0x1, P1 ;  /* 0x00000001ff037807 */ /* 0x000fe40000800000 */
[----:B------:R-:W-:Y:S02]  /*9e00*/  SEL R9, R2, RZ, P1 ;  /* 0x000000ff02097207 */ /* 0x000fe40000800000 */
[----:B------:R-:W-:-:S03]  /*9e10*/  LOP3.LUT R11, R10, R3, RZ, 0x3c, !PT ;  /* 0x000000030a0b7212 */ /* 0x000fc600078e3cff */
[----:B------:R-:W-:Y:S01]  /*9e20*/  IMAD R6, R9, 0x8, R0 ;  /* 0x0000000809067824 */ /* 0x000fe200078e0200 */
[----:B------:R-:W-:Y:S01]  /*9e30*/  SHF.L.U32 R5, R11, 0x1f, RZ ;  /* 0x0000001f0b057819 */ /* 0x000fe200000006ff */
[----:B---3--:R-:W-:Y:S06]  /*9e40*/  @!P0 BRA `(.L_x_228) ;  /* 0x0000000800888947 */ /* 0x008fec0003800000 */
.L_x_258:
[----:B------:R-:W3:Y:S01]  /*9e50*/  SYNCS.PHASECHK.TRANS64.TRYWAIT P0, [R6+URZ], R5 ;  /* 0x00000005060075a7 */ /* 0x000ee2000800017f */
[----:B------:R-:W-:-:S05]  /*9e60*/  VIADD R2, R9, 0x1 ;  /* 0x0000000109027836 */ /* 0x000fca0000000000 */
[----:B------:R-:W-:-:S04]  /*9e70*/  ISETP.NE.AND P1, PT, R2, 0x4, PT ;  /* 0x000000040200780c */ /* 0x000fc80003f25270 */
[----:B--2---:R-:W-:Y:S02]  /*9e80*/  SEL R4, RZ, 0x1, P1 ;  /* 0x00000001ff047807 */ /* 0x004fe40000800000 */
[----:B------:R-:W-:Y:S02]  /*9e90*/  SEL R3, R2, RZ, P1 ;  /* 0x000000ff02037207 */ /* 0x000fe40000800000 */
[----:B------:R-:W-:Y:S01]  /*9ea0*/  LOP3.LUT R4, R11, R4, RZ, 0x3c, !PT ;  /* 0x000000040b047212 */ /* 0x000fe200078e3cff */
[----:B---3--:R-:W-:Y:S06]  /*9eb0*/  @!P0 BRA `(.L_x_229) ;  /* 0x0000000800808947 */ /* 0x008fec0003800000 */
.L_x_259:
[----:B------:R-:W-:Y:S02]  /*9ec0*/  LEA R3, R3, R0, 0x3 ;  /* 0x0000000003037211 */ /* 0x000fe400078e18ff */
[----:B------:R-:W-:-:S07]  /*9ed0*/  SHF.L.U32 R0, R4, 0x1f, RZ ;  /* 0x0000001f04007819 */ /* 0x000fce00000006ff */
.L_x_230:
[----:B---3--:R3:W4:Y:S02]  /*9ee0*/  SYNCS.PHASECHK.TRANS64.TRYWAIT P0, [R3+URZ], R0 ;  /* 0x00000000030075a7 */ /* 0x008724000800017f */
[----:B----4-:R-:W-:Y:S05]  /*9ef0*/  @!P0 NANOSLEEP.SYNCS 0x989680 ;  /* 0x009896800000895d */ /* 0x010fea0003900000 */
[----:B------:R-:W4:Y:S02]  /*9f00*/  @!P0 SYNCS.PHASECHK.TRANS64 P0, [R3+URZ], R0 ;  /* 0x00000000030085a7 */ /* 0x000f24000800007f */
[----:B----4-:R-:W-:Y:S05]  /*9f10*/  @!P0 BRA `(.L_x_230) ;  /* 0xfffffffc00f08947 */ /* 0x010fea000383ffff */
.L_x_14:
[----:B-1----:R-:W-:Y:S05]  /*9f20*/  BSYNC B6 ;  /* 0x0000000000067941 */ /* 0x002fea0003800000 */
.L_x_12:
[----:B------:R-:W-:Y:S05]  /*9f30*/  EXIT ;  /* 0x000000000000794d */ /* 0x000fea0003800000 */
.L_x_27:
[----:B---3--:R3:W4:Y:S02]  /*9f40*/  SYNCS.PHASECHK.TRANS64.TRYWAIT P1, [R3+URZ], R0 ;  /* 0x00000000030075a7 */ /* 0x008724000802017f */
[----:B----4-:R-:W-:Y:S05]  /*9f50*/  @!P1 NANOSLEEP.SYNCS 0x989680 ;  /* 0x009896800000995d */ /* 0x010fea0003900000 */
[----:B------:R-:W4:Y:S02]  /*9f60*/  @!P1 SYNCS.PHASECHK.TRANS64 P1, [R3+URZ], R0 ;  /* 0x00000000030095a7 */ /* 0x000f24000802007f */
[----:B----4-:R-:W-:Y:S05]  /*9f70*/  @!P1 BRA `(.L_x_27) ;  /* 0xfffffffc00f09947 */ /* 0x010fea000383ffff */
[----:B------:R-:W-:Y:S05]  /*9f80*/  BRA `(.L_x_26) ;  /* 0xffffff7800a87947 */ /* 0x000fea000383ffff */
.L_x_32:
[----:B---3--:R-:W-:-:S04]  /*9f90*/  IMAD.U32 R5, RZ, RZ, UR4 ;  /* 0x00000004ff057e24 */ /* 0x008fc8000f8e00ff */
[----:B------:R3:W4:Y:S03]  /*9fa0*/  SYNCS.PHASECHK.TRANS64.TRYWAIT P1, [R5+URZ], R4 ;  /* 0x00000004050075a7 */ /* 0x000726000802017f */
[----:B----4-:R-:W-:Y:S05]  /*9fb0*/  @!P1 NANOSLEEP.SYNCS 0x989680 ;  /* 0x009896800000995d */ /* 0x010fea0003900000 */
[----:B------:R-:W4:Y:S02]  /*9fc0*/  @!P1 SYNCS.PHASECHK.TRANS64 P1, [R5+URZ], R4 ;  /* 0x00000004050095a7 */ /* 0x000f24000802007f */
[----:B----4-:R-:W-:Y:S05]  /*9fd0*/  @!P1 BRA `(.L_x_32) ;  /* 0xfffffffc00ec9947 */ /* 0x010fea000383ffff */
[----:B------:R-:W-:Y:S05]  /*9fe0*/  BRA `(.L_x_31) ;  /* 0xffffff7c00887947 */ /* 0x000fea000383ffff */
.L_x_54:
[----:B-1----:R-:W-:-:S04]  /*9ff0*/  IMAD.U32 R5, RZ, RZ, UR45 ;  /* 0x0000002dff057e24 */ /* 0x002fc8000f8e00ff */
[----:B------:R1:W2:Y:S03]  /*a000*/  SYNCS.PHASECHK.TRANS64.TRYWAIT P0, [R5+URZ+0x40], R4 ;  /* 0x00004004050075a7 */ /* 0x0002a6000800017f */
[----:B--2---:R-:W-:Y:S05]  /*a010*/  @!P0 NANOSLEEP.SYNCS 0x989680 ;  /* 0x009896800000895d */ /* 0x004fea0003900000 */
[----:B------:R-:W2:Y:S02]  /*a020*/  @!P0 SYNCS.PHASECHK.TRANS64 P0, [R5+URZ+0x40], R4 ;  /* 0x00004004050085a7 */ /* 0x000ea4000800007f */
[----:B--2---:R-:W-:Y:S05]  /*a030*/  @!P0 BRA `(.L_x_54) ;  /* 0xfffffffc00ec8947 */ /* 0x004fea000383ffff */
[----:B------:R-:W-:Y:S05]  /*a040*/  BRA `(.L_x_231) ;  /* 0xffffff8c006c7947 */ /* 0x000fea000383ffff */
.L_x_65:
[----:B-1----:R1:W2:Y:S02]  /*a050*/  SYNCS.PHASECHK.TRANS64.TRYWAIT P2, [R14+URZ+0x40], R15 ;  /* 0x0000400f0e0075a7 */ /* 0x0022a4000804017f */
[----:B--2---:R-:W-:Y:S05]  /*a060*/  @!P2 NANOSLEEP.SYNCS 0x989680 ;  /* 0x009896800000a95d */ /* 0x004fea0003900000 */
[----:B------:R-:W2:Y:S02]  /*a070*/  @!P2 SYNCS.PHASECHK.TRANS64 P2, [R14+URZ+0x40], R15 ;  /* 0x0000400f0e00a5a7 */ /* 0x000ea4000804007f */
[----:B--2---:R-:W-:Y:S05]  /*a080*/  @!P2 BRA `(.L_x_65) ;  /* 0xfffffffc00f0a947 */ /* 0x004fea000383ffff */
[----:B------:R-:W-:Y:S05]  /*a090*/  BRA `(.L_x_232) ;  /* 0xffffff9400947947 */ /* 0x000fea000383ffff */
.L_x_75:
[----:B-1----:R1:W2:Y:S02]  /*a0a0*/  SYNCS.PHASECHK.TRANS64.TRYWAIT P2, [R12+URZ+0x40], R13 ;  /* 0x0000400d0c0075a7 */ /* 0x0022a4000804017f */
[----:B--2---:R-:W-:Y:S05]  /*a0b0*/  @!P2 NANOSLEEP.SYNCS 0x989680 ;  /* 0x009896800000a95d */ /* 0x004fea0003900000 */
[----:B------:R-:W2:Y:S02]  /*a0c0*/  @!P2 SYNCS.PHASECHK.TRANS64 P2, [R12+URZ+0x40], R13 ;  /* 0x0000400d0c00a5a7 */ /* 0x000ea4000804007f */
[----:B--2---:R-:W-:Y:S05]  /*a0d0*/  @!P2 BRA `(.L_x_75) ;  /* 0xfffffffc00f0a947 */ /* 0x004fea000383ffff */
[----:B------:R-:W-:Y:S05]  /*a0e0*/  BRA `(.L_x_233) ;  /* 0xffffff9c00447947 */ /* 0x000fea000383ffff */
.L_x_85:
[----:B-1----:R1:W2:Y:S02]  /*a0f0*/  SYNCS.PHASECHK.TRANS64.TRYWAIT P2, [R13+URZ+0x40], R12 ;  /* 0x0000400c0d0075a7 */ /* 0x0022a4000804017f */
[----:B--2---:R-:W-:Y:S05]  /*a100*/  @!P2 NANOSLEEP.SYNCS 0x989680 ;  /* 0x009896800000a95d */ /* 0x004fea0003900000 */
[----:B------:R-:W2:Y:S02]  /*a110*/  @!P2 SYNCS.PHASECHK.TRANS64 P2, [R13+URZ+0x40], R12 ;  /* 0x0000400c0d00a5a7 */ /* 0x000ea4000804007f */
[----:B--2---:R-:W-:Y:S05]  /*a120*/  @!P2 BRA `(.L_x_85) ;  /* 0xfffffffc00f0a947 */ /* 0x004fea000383ffff */
[----:B------:R-:W-:Y:S05]  /*a130*/  BRA `(.L_x_234) ;  /* 0xffffffa000fc7947 */ /* 0x000fea000383ffff */
.L_x_95:
[----:B-1----:R1:W2:Y:S02]  /*a140*/  SYNCS.PHASECHK.TRANS64.TRYWAIT P2, [R12+URZ+0x40], R13 ;  /* 0x0000400d0c0075a7 */ /* 0x0022a4000804017f */
[----:B--2---:R-:W-:Y:S05]  /*a150*/  @!P2 NANOSLEEP.SYNCS 0x989680 ;  /* 0x009896800000a95d */ /* 0x004fea0003900000 */
[----:B------:R-:W2:Y:S02]  /*a160*/  @!P2 SYNCS.PHASECHK.TRANS64 P2, [R12+URZ+0x40], R13 ;  /* 0x0000400d0c00a5a7 */ /* 0x000ea4000804007f */
[----:B--2---:R-:W-:Y:S05]  /*a170*/  @!P2 BRA `(.L_x_95) ;  /* 0xfffffffc00f0a947 */ /* 0x004fea000383ffff */
[----:B------:R-:W-:Y:S05]  /*a180*/  BRA `(.L_x_235) ;  /* 0xffffffa800b87947 */ /* 0x000fea000383ffff */
.L_x_105:
[----:B-1----:R1:W2:Y:S02]  /*a190*/  SYNCS.PHASECHK.TRANS64.TRYWAIT P2, [R12+URZ+0x40], R13 ;  /* 0x0000400d0c0075a7 */ /* 0x0022a4000804017f */
[----:B--2---:R-:W-:Y:S05]  /*a1a0*/  @!P2 NANOSLEEP.SYNCS 0x989680 ;  /* 0x009896800000a95d */ /* 0x004fea0003900000 */
[----:B------:R-:W2:Y:S02]  /*a1b0*/  @!P2 SYNCS.PHASECHK.TRANS64 P2, [R12+URZ+0x40], R13 ;  /* 0x0000400d0c00a5a7 */ /* 0x000ea4000804007f */
[----:B--2---:R-:W-:Y:S05]  /*a1c0*/  @!P2 BRA `(.L_x_105) ;  /* 0xfffffffc00f0a947 */ /* 0x004fea000383ffff */
[----:B------:R-:W-:Y:S05]  /*a1d0*/  BRA `(.L_x_236) ;  /* 0xffffffb0006c7947 */ /* 0x000fea000383ffff */
.L_x_115:
[----:B--2---:R2:W3:Y:S02]  /*a1e0*/  SYNCS.PHASECHK.TRANS64.TRYWAIT P2, [R12+URZ+0x40], R13 ;  /* 0x0000400d0c0075a7 */ /* 0x0044e4000804017f */
[----:B---3--:R-:W-:Y:S05]  /*a1f0*/  @!P2 NANOSLEEP.SYNCS 0x989680 ;  /* 0x009896800000a95d */ /* 0x008fea0003900000 */
[----:B------:R-:W3:Y:S02]  /*a200*/  @!P2 SYNCS.PHASECHK.TRANS64 P2, [R12+URZ+0x40], R13 ;  /* 0x0000400d0c00a5a7 */ /* 0x000ee4000804007f */
[----:B---3--:R-:W-:Y:S05]  /*a210*/  @!P2 BRA `(.L_x_115) ;  /* 0xfffffffc00f0a947 */ /* 0x008fea000383ffff */
[----:B------:R-:W-:Y:S05]  /*a220*/  BRA `(.L_x_237) ;  /* 0xffffffb800207947 */ /* 0x000fea000383ffff */
.L_x_125:
[----:B--2---:R2:W3:Y:S02]  /*a230*/  SYNCS.PHASECHK.TRANS64.TRYWAIT P2, [R13+URZ+0x40], R32 ;  /* 0x000040200d0075a7 */ /* 0x0044e4000804017f */
[----:B---3--:R-:W-:Y:S05]  /*a240*/  @!P2 NANOSLEEP.SYNCS 0x989680 ;  /* 0x009896800000a95d */ /* 0x008fea0003900000 */
[----:B------:R-:W3:Y:S02]  /*a250*/  @!P2 SYNCS.PHASECHK.TRANS64 P2, [R13+URZ+0x40], R32 ;  /* 0x000040200d00a5a7 */ /* 0x000ee4000804007f */
[----:B---3--:R-:W-:Y:S05]  /*a260*/  @!P2 BRA `(.L_x_125) ;  /* 0xfffffffc00f0a947 */ /* 0x008fea000383ffff */
[----:B------:R-:W-:Y:S05]  /*a270*/  BRA `(.L_x_238) ;  /* 0xffffffbc00d47947 */ /* 0x000fea000383ffff */
.L_x_145:
[----:B-1----:R-:W-:-:S04]  /*a280*/  MOV R3, UR4 ;  /* 0x0000000400037c02 */ /* 0x002fc80008000f00 */
[----:B------:R1:W2:Y:S03]  /*a290*/  SYNCS.PHASECHK.TRANS64.TRYWAIT P0, [R3+URZ+0x88], R0 ;  /* 0x00008800030075a7 */ /* 0x0002a6000800017f */
[----:B--2---:R-:W-:Y:S05]  /*a2a0*/  @!P0 NANOSLEEP.SYNCS 0x989680 ;  /* 0x009896800000895d */ /* 0x004fea0003900000 */
[----:B------:R-:W2:Y:S02]  /*a2b0*/  @!P0 SYNCS.PHASECHK.TRANS64 P0, [R3+URZ+0x88], R0 ;  /* 0x00008800030085a7 */ /* 0x000ea4000800007f */
[----:B--2---:R-:W-:Y:S05]  /*a2c0*/  @!P0 BRA `(.L_x_145) ;  /* 0xfffffffc00ec8947 */ /* 0x004fea000383ffff */
[----:B------:R-:W-:Y:S05]  /*a2d0*/  BRA `(.L_x_144) ;  /* 0xffffffd400307947 */ /* 0x000fea000383ffff */
.L_x_154:
[----:B-1----:R-:W-:-:S04]  /*a2e0*/  IMAD.U32 R5, RZ, RZ, UR13 ;  /* 0x0000000dff057e24 */ /* 0x002fc8000f8e00ff */
[----:B------:R1:W2:Y:S03]  /*a2f0*/  SYNCS.PHASECHK.TRANS64.TRYWAIT P1, [R5+URZ+0x60], R4 ;  /* 0x00006004050075a7 */ /* 0x0002a6000802017f */
[----:B--2---:R-:W-:Y:S05]  /*a300*/  @!P1 NANOSLEEP.SYNCS 0x989680 ;  /* 0x009896800000995d */ /* 0x004fea0003900000 */
[----:B------:R-:W2:Y:S02]  /*a310*/  @!P1 SYNCS.PHASECHK.TRANS64 P1, [R5+URZ+0x60], R4 ;  /* 0x00006004050095a7 */ /* 0x000ea4000802007f */
[----:B--2---:R-:W-:Y:S05]  /*a320*/  @!P1 BRA `(.L_x_154) ;  /* 0xfffffffc00ec9947 */ /* 0x004fea000383ffff */
[----:B------:R-:W-:Y:S05]  /*a330*/  BRA `(.L_x_239) ;  /* 0xffffffd800187947 */ /* 0x000fea000383ffff */
.L_x_160:
[----:B-12---:R-:W-:-:S04]  /*a340*/  IMAD.U32 R5, RZ, RZ, UR13 ;  /* 0x0000000dff057e24 */ /* 0x006fc8000f8e00ff */
[----:B------:R1:W2:Y:S03]  /*a350*/  SYNCS.PHASECHK.TRANS64.TRYWAIT P1, [R5+URZ+0x68], R4 ;  /* 0x00006804050075a7 */ /* 0x0002a6000802017f */
[----:B--2---:R-:W-:Y:S05]  /*a360*/  @!P1 NANOSLEEP.SYNCS 0x989680 ;  /* 0x009896800000995d */ /* 0x004fea0003900000 */
[----:B------:R-:W2:Y:S02]  /*a370*/  @!P1 SYNCS.PHASECHK.TRANS64 P1, [R5+URZ+0x68], R4 ;  /* 0x00006804050095a7 */ /* 0x000ea4000802007f */
[----:B--2---:R-:W-:Y:S05]  /*a380*/  @!P1 BRA `(.L_x_160) ;  /* 0xfffffffc00ec9947 */ /* 0x004fea000383ffff */
[----:B------:R-:W-:Y:S05]  /*a390*/  BRA `(.L_x_240) ;  /* 0xffffffd800607947 */ /* 0x000fea000383ffff */
.L_x_166:
[----:B-123--:R-:W-:-:S04]  /*a3a0*/  MOV R5, UR13 ;  /* 0x0000000d00057c02 */ /* 0x00efc80008000f00 */
[----:B------:R1:W2:Y:S03]  /*a3b0*/  SYNCS.PHASECHK.TRANS64.TRYWAIT P1, [R5+URZ+0x70], R4 ;  /* 0x00007004050075a7 */ /* 0x0002a6000802017f */
[----:B--2---:R-:W-:Y:S05]  /*a3c0*/  @!P1 NANOSLEEP.SYNCS 0x989680 ;  /* 0x009896800000995d */ /* 0x004fea0003900000 */
[----:B------:R-:W2:Y:S02]  /*a3d0*/  @!P1 SYNCS.PHASECHK.TRANS64 P1, [R5+URZ+0x70], R4 ;  /* 0x00007004050095a7 */ /* 0x000ea4000802007f */
[----:B--2---:R-:W-:Y:S05]  /*a3e0*/  @!P1 BRA `(.L_x_166) ;  /* 0xfffffffc00ec9947 */ /* 0x004fea000383ffff */
[----:B------:R-:W-:Y:S05]  /*a3f0*/  BRA `(.L_x_241) ;  /* 0xffffffd800b07947 */ /* 0x000fea000383ffff */
.L_x_172:
[----:B-1234-:R-:W-:-:S04]  /*a400*/  IMAD.U32 R5, RZ, RZ, UR13 ;  /* 0x0000000dff057e24 */ /* 0x01efc8000f8e00ff */
[----:B------:R1:W2:Y:S03]  /*a410*/  SYNCS.PHASECHK.TRANS64.TRYWAIT P1, [R5+URZ+0x78], R4 ;  /* 0x00007804050075a7 */ /* 0x0002a6000802017f */
[----:B--2---:R-:W-:Y:S05]  /*a420*/  @!P1 NANOSLEEP.SYNCS 0x989680 ;  /* 0x009896800000995d */ /* 0x004fea0003900000 */
[----:B------:R-:W2:Y:S02]  /*a430*/  @!P1 SYNCS.PHASECHK.TRANS64 P1, [R5+URZ+0x78], R4 ;  /* 0x00007804050095a7 */ /* 0x000ea4000802007f */
[----:B--2---:R-:W-:Y:S05]  /*a440*/  @!P1 BRA `(.L_x_172) ;  /* 0xfffffffc00ec9947 */ /* 0x004fea000383ffff */
[----:B------:R-:W-:Y:S05]  /*a450*/  BRA `(.L_x_242) ;  /* 0xffffffdc00007947 */ /* 0x000fea000383ffff */
.L_x_178:
[----:B-1234-:R-:W-:-:S04]  /*a460*/  IMAD.U32 R5, RZ, RZ, UR13 ;  /* 0x0000000dff057e24 */ /* 0x01efc8000f8e00ff */
[----:B------:R1:W2:Y:S03]  /*a470*/  SYNCS.PHASECHK.TRANS64.TRYWAIT P1, [R5+URZ+0x60], R4 ;  /* 0x00006004050075a7 */ /* 0x0002a6000802017f */
[----:B--2---:R-:W-:Y:S05]  /*a480*/  @!P1 NANOSLEEP.SYNCS 0x989680 ;  /* 0x009896800000995d */ /* 0x004fea0003900000 */
[----:B------:R-:W2:Y:S02]  /*a490*/  @!P1 SYNCS.PHASECHK.TRANS64 P1, [R5+URZ+0x60], R4 ;  /* 0x00006004050095a7 */ /* 0x000ea4000802007f */
[----:B--2---:R-:W-:Y:S05]  /*a4a0*/  @!P1 BRA `(.L_x_178) ;  /* 0xfffffffc00ec9947 */ /* 0x004fea000383ffff */
[----:B------:R-:W-:Y:S05]  /*a4b0*/  BRA `(.L_x_243) ;  /* 0xffffffdc00547947 */ /* 0x000fea000383ffff */
.L_x_184:
[----:B-1234-:R-:W-:-:S04]  /*a4c0*/  MOV R5, UR13 ;  /* 0x0000000d00057c02 */ /* 0x01efc80008000f00 */
[----:B------:R1:W2:Y:S03]  /*a4d0*/  SYNCS.PHASECHK.TRANS64.TRYWAIT P1, [R5+URZ+0x68], R4 ;  /* 0x00006804050075a7 */ /* 0x0002a6000802017f */
[----:B--2---:R-:W-:Y:S05]  /*a4e0*/  @!P1 NANOSLEEP.SYNCS 0x989680 ;  /* 0x009896800000995d */ /* 0x004fea0003900000 */
[----:B------:R-:W2:Y:S02]  /*a4f0*/  @!P1 SYNCS.PHASECHK.TRANS64 P1, [R5+URZ+0x68], R4 ;  /* 0x00006804050095a7 */ /* 0x000ea4000802007f */
[----:B--2---:R-:W-:Y:S05]  /*a500*/  @!P1 BRA `(.L_x_184) ;  /* 0xfffffffc00ec9947 */ /* 0x004fea000383ffff */
[----:B------:R-:W-:Y:S05]  /*a510*/  BRA `(.L_x_244) ;  /* 0xffffffdc00987947 */ /* 0x000fea000383ffff */
.L_x_190:
[----:B-1234-:R-:W-:-:S04]  /*a520*/  IMAD.U32 R5, RZ, RZ, UR13 ;  /* 0x0000000dff057e24 */ /* 0x01efc8000f8e00ff */
[----:B------:R1:W2:Y:S03]  /*a530*/  SYNCS.PHASECHK.TRANS64.TRYWAIT P1, [R5+URZ+0x70], R4 ;  /* 0x00007004050075a7 */ /* 0x0002a6000802017f */
[----:B--2---:R-:W-:Y:S05]  /*a540*/  @!P1 NANOSLEEP.SYNCS 0x989680 ;  /* 0x009896800000995d */ /* 0x004fea0003900000 */
[----:B------:R-:W2:Y:S02]  /*a550*/  @!P1 SYNCS.PHASECHK.TRANS64 P1, [R5+URZ+0x70], R4 ;  /* 0x00007004050095a7 */ /* 0x000ea4000802007f */
[----:B--2---:R-:W-:Y:S05]  /*a560*/  @!P1 BRA `(.L_x_190) ;  /* 0xfffffffc00ec9947 */ /* 0x004fea000383ffff */
[----:B------:R-:W-:Y:S05]  /*a570*/  BRA `(.L_x_245) ;  /* 0xffffffdc00dc7947 */ /* 0x000fea000383ffff */
.L_x_196:
[----:B-1234-:R-:W-:-:S04]  /*a580*/  IMAD.U32 R5, RZ, RZ, UR13 ;  /* 0x0000000dff057e24 */ /* 0x01efc8000f8e00ff */
[----:B------:R1:W2:Y:S03]  /*a590*/  SYNCS.PHASECHK.TRANS64.TRYWAIT P1, [R5+URZ+0x78], R4 ;  /* 0x00007804050075a7 */ /* 0x0002a6000802017f */
[----:B--2---:R-:W-:Y:S05]  /*a5a0*/  @!P1 NANOSLEEP.SYNCS 0x989680 ;  /* 0x009896800000995d */ /* 0x004fea0003900000 */
[----:B------:R-:W2:Y:S02]  /*a5b0*/  @!P1 SYNCS.PHASECHK.TRANS64 P1, [R5+URZ+0x78], R4 ;  /* 0x00007804050095a7 */ /* 0x000ea4000802007f */
[----:B--2---:R-:W-:Y:S05]  /*a5c0*/  @!P1 BRA `(.L_x_196) ;  /* 0xfffffffc00ec9947 */ /* 0x004fea000383ffff */
[----:B------:R-:W-:Y:S05]  /*a5d0*/  BRA `(.L_x_246) ;  /* 0xffffffe000207947 */ /* 0x000fea000383ffff */
.L_x_206:
[----:B------:R1:W1:Y:S02]  /*a5e0*/  SYNCS.PHASECHK.TRANS64.TRYWAIT P0, [R0+URZ+0x60], R3 ;  /* 0x00006003000075a7 */ /* 0x000264000800017f */
[----:B-1----:R-:W-:Y:S05]  /*a5f0*/  @!P0 NANOSLEEP.SYNCS 0x989680 ;  /* 0x009896800000895d */ /* 0x002fea0003900000 */
[----:B------:R-:W1:Y:S02]  /*a600*/  @!P0 SYNCS.PHASECHK.TRANS64 P0, [R0+URZ+0x60], R3 ;  /* 0x00006003000085a7 */ /* 0x000e64000800007f */
[----:B-1----:R-:W-:Y:S05]  /*a610*/  @!P0 BRA `(.L_x_206) ;  /* 0xfffffffc00f08947 */ /* 0x002fea000383ffff */
[----:B------:R-:W-:Y:S05]  /*a620*/  BRA `(.L_x_247) ;  /* 0xffffffe800107947 */ /* 0x000fea000383ffff */
.L_x_208:
[----:B------:R1:W1:Y:S02]  /*a630*/  SYNCS.PHASECHK.TRANS64.TRYWAIT P0, [R0+URZ+0x68], R3 ;  /* 0x00006803000075a7 */ /* 0x000264000800017f */
[----:B-1----:R-:W-:Y:S05]  /*a640*/  @!P0 NANOSLEEP.SYNCS 0x989680 ;  /* 0x009896800000895d */ /* 0x002fea0003900000 */
[----:B------:R-:W1:Y:S02]  /*a650*/  @!P0 SYNCS.PHASECHK.TRANS64 P0, [R0+URZ+0x68], R3 ;  /* 0x00006803000085a7 */ /* 0x000e64000800007f */
[----:B-1----:R-:W-:Y:S05]  /*a660*/  @!P0 BRA `(.L_x_208) ;  /* 0xfffffffc00f08947 */ /* 0x002fea000383ffff */
[----:B------:R-:W-:Y:S05]  /*a670*/  BRA `(.L_x_248) ;  /* 0xffffffe8000c7947 */ /* 0x000fea000383ffff */
.L_x_210:
[----:B------:R1:W1:Y:S02]  /*a680*/  SYNCS.PHASECHK.TRANS64.TRYWAIT P0, [R0+URZ+0x70], R3 ;  /* 0x00007003000075a7 */ /* 0x000264000800017f */
[----:B-1----:R-:W-:Y:S05]  /*a690*/  @!P0 NANOSLEEP.SYNCS 0x989680 ;  /* 0x009896800000895d */ /* 0x002fea0003900000 */
[----:B------:R-:W1:Y:S02]  /*a6a0*/  @!P0 SYNCS.PHASECHK.TRANS64 P0, [R0+URZ+0x70], R3 ;  /* 0x00007003000085a7 */ /* 0x000e64000800007f */
[----:B-1----:R-:W-:Y:S05]  /*a6b0*/  @!P0 BRA `(.L_x_210) ;  /* 0xfffffffc00f08947 */ /* 0x002fea000383ffff */
[----:B------:R-:W-:Y:S05]  /*a6c0*/  BRA `(.L_x_249) ;  /* 0xffffffe800087947 */ /* 0x000fea000383ffff */
.L_x_214:
[----:B------:R-:W-:Y:S01]  /*a6d0*/  BSSY B1, `(.L_x_250) ;  /* 0x0000006000017945 */ /* 0x000fe20003800000 */
[----:B------:R-:W-:-:S07]  /*a6e0*/  MOV R15, 0xffffffff ;  /* 0xffffffff000f7802 */ /* 0x000fce0000000f00 */
[----:B------:R-:W-:Y:S05]  /*a6f0*/  WARPSYNC.COLLECTIVE R15, `(.L_x_251) ;  /* 0x000000000f0c7348 */ /* 0x000fea0003c00000 */
[----:B------:R-:W-:Y:S02]  /*a700*/  ELECT P6, UR62, PT ;  /* 0x00000000003e782f */ /* 0x000fe400038c0000 */
[----:B------:R-:W-:Y:S01]  /*a710*/  MOV R14, UR62 ;  /* 0x0000003e000e7c02 */ /* 0x000fe20008000f00 */
[----:B------:R-:W-:Y:S10]  /*a720*/  ENDCOLLECTIVE ;  /* 0x000000000000791b */ /* 0x000ff40003800000 */
.L_x_251:
[----:B------:R-:W-:Y:S05]  /*a730*/  BSYNC B1 ;  /* 0x0000000000017941 */ /* 0x000fea0003800000 */
.L_x_250:
[----:B------:R-:W-:Y:S05]  /*a740*/  BRA `(.L_x_252) ;  /* 0xffffffe800887947 */ /* 0x000fea000383ffff */
.L_x_217:
[----:B-1----:R1:W2:Y:S02]  /*a750*/  SYNCS.PHASECHK.TRANS64.TRYWAIT P0, [R14+URZ+0x20], R7 ;  /* 0x000020070e0075a7 */ /* 0x0022a4000800017f */
[----:B--2---:R-:W-:Y:S05]  /*a760*/  @!P0 NANOSLEEP.SYNCS 0x989680 ;  /* 0x009896800000895d */ /* 0x004fea0003900000 */
[----:B------:R-:W2:Y:S02]  /*a770*/  @!P0 SYNCS.PHASECHK.TRANS64 P0, [R14+URZ+0x20], R7 ;  /* 0x000020070e0085a7 */ /* 0x000ea4000800007f */
[----:B--2---:R-:W-:Y:S05]  /*a780*/  @!P0 BRA `(.L_x_217) ;  /* 0xfffffffc00f08947 */ /* 0x004fea000383ffff */
[----:B------:R-:W-:Y:S05]  /*a790*/  BRA `(.L_x_253) ;  /* 0xffffffe800c07947 */ /* 0x000fea000383ffff */
.L_x_225:
[----:B------:R-:W-:Y:S01]  /*a7a0*/  BSSY B0, `(.L_x_254) ;  /* 0x0000006000007945 */ /* 0x000fe20003800000 */
[----:B------:R-:W-:-:S07]  /*a7b0*/  IMAD.MOV.U32 R15, RZ, RZ, -0x1 ;  /* 0xffffffffff0f7424 */ /* 0x000fce00078e00ff */
[----:B-1----:R-:W-:Y:S05]  /*a7c0*/  WARPSYNC.COLLECTIVE R15, `(.L_x_255) ;  /* 0x000000000f0c7348 */ /* 0x002fea0003c00000 */
[----:B------:R-:W-:Y:S02]  /*a7d0*/  ELECT P6, UR62, PT ;  /* 0x00000000003e782f */ /* 0x000fe400038c0000 */
[----:B------:R-:W-:Y:S01]  /*a7e0*/  MOV R14, UR62 ;  /* 0x0000003e000e7c02 */ /* 0x000fe20008000f00 */
[----:B-1----:R-:W-:Y:S10]  /*a7f0*/  ENDCOLLECTIVE ;  /* 0x000000000000791b */ /* 0x002ff40003800000 */
.L_x_255:
[----:B------:R-:W-:Y:S05]  /*a800*/  BSYNC B0 ;  /* 0x0000000000007941 */ /* 0x000fea0003800000 */
.L_x_254:
[----:B------:R-:W-:Y:S05]  /*a810*/  BRA `(.L_x_256) ;  /* 0xfffffff400187947 */ /* 0x000fea000383ffff */
.L_x_227:
[----:B--2---:R2:W3:Y:S02]  /*a820*/  SYNCS.PHASECHK.TRANS64.TRYWAIT P0, [R5+URZ], R2 ;  /* 0x00000002050075a7 */ /* 0x0044e4000800017f */
[----:B---3--:R-:W-:Y:S05]  /*a830*/  @!P0 NANOSLEEP.SYNCS 0x989680 ;  /* 0x009896800000895d */ /* 0x008fea0003900000 */
[----:B------:R-:W3:Y:S02]  /*a840*/  @!P0 SYNCS.PHASECHK.TRANS64 P0, [R5+URZ], R2 ;  /* 0x00000002050085a7 */ /* 0x000ee4000800007f */
[----:B---3--:R-:W-:Y:S05]  /*a850*/  @!P0 BRA `(.L_x_227) ;  /* 0xfffffffc00f08947 */ /* 0x008fea000383ffff */
[----:B------:R-:W-:Y:S05]  /*a860*/  BRA `(.L_x_257) ;  /* 0xfffffff400547947 */ /* 0x000fea000383ffff */
.L_x_228:
[----:B--2---:R2:W3:Y:S02]  /*a870*/  SYNCS.PHASECHK.TRANS64.TRYWAIT P0, [R7+URZ], R4 ;  /* 0x00000004070075a7 */ /* 0x0044e4000800017f */
[----:B---3--:R-:W-:Y:S05]  /*a880*/  @!P0 NANOSLEEP.SYNCS 0x989680 ;  /* 0x009896800000895d */ /* 0x008fea0003900000 */
[----:B------:R-:W3:Y:S02]  /*a890*/  @!P0 SYNCS.PHASECHK.TRANS64 P0, [R7+URZ], R4 ;  /* 0x00000004070085a7 */ /* 0x000ee4000800007f */
[----:B---3--:R-:W-:Y:S05]  /*a8a0*/  @!P0 BRA `(.L_x_228) ;  /* 0xfffffffc00f08947 */ /* 0x008fea000383ffff */
[----:B------:R-:W-:Y:S05]  /*a8b0*/  BRA `(.L_x_258) ;  /* 0xfffffff400647947 */ /* 0x000fea000383ffff */
.L_x_229:
[----:B--2---:R2:W3:Y:S02]  /*a8c0*/  SYNCS.PHASECHK.TRANS64.TRYWAIT P0, [R6+URZ], R5 ;  /* 0x00000005060075a7 */ /* 0x0044e4000800017f */
[----:B---3--:R-:W-:Y:S05]  /*a8d0*/  @!P0 NANOSLEEP.SYNCS 0x989680 ;  /* 0x009896800000895d */ /* 0x008fea0003900000 */
[----:B------:R-:W3:Y:S02]  /*a8e0*/  @!P0 SYNCS.PHASECHK.TRANS64 P0, [R6+URZ], R5 ;  /* 0x00000005060085a7 */ /* 0x000ee4000800007f */
[----:B---3--:R-:W-:Y:S05]  /*a8f0*/  @!P0 BRA `(.L_x_229) ;  /* 0xfffffffc00f08947 */ /* 0x008fea000383ffff */
[----:B------:R-:W-:Y:S05]  /*a900*/  BRA `(.L_x_259) ;  /* 0xfffffff4006c7947 */ /* 0x000fea000383ffff */
.L_x_260:
[----:B------:R-:W-:-:S00]  /*a910*/  BRA `(.L_x_260) ;  /* 0xfffffffc00fc7947 */ /* 0x000fc0000383ffff */
[----:B------:R-:W-:-:S00]  /*a920*/  NOP ;  /* 0x0000000000007918 */ /* 0x000fc00000000000 */
        /* <DEDUP_REMOVED lines=13> */
.L_x_261:


//--------------------- .nv.global.init           --------------------------
	.section	.nv.global.init,"aw",@progbits
.nv.global.init:
	.type		$str$22,@object
	.size		$str$22,($str$26 - $str$22)
$str$22:
        /*0000*/ 	.byte	0x6b, 0x5f, 0x74, 0x69, 0x6c, 0x65, 0x5f, 0x63, 0x6f, 0x75, 0x6e, 0x74, 0x20, 0x3e, 0x3d, 0x20
        /*0010*/ 	.byte	0x31, 0x00
	.type		$str$26,@object
	.size		$str$26,($str$27 - $str$26)
$str$26:
        /*0012*/ 	.byte	0x28, 0x61, 0x64, 0x64, 0x72, 0x65, 0x73, 0x73, 0x20, 0x26, 0x20, 0x6d, 0x61, 0x73, 0x6b, 0x29
        /*0022*/ 	.byte	0x20, 0x3d, 0x3d, 0x20, 0x30, 0x00
	.type		$str$27,@object
	.size		$str$27,($str$23 - $str$27)
$str$27:
        /*0028*/ 	.byte	0x2f, 0x74, 0x6d, 0x70, 0x2f, 0x63, 0x75, 0x74, 0x6c, 0x61, 0x73, 0x73, 0x5f, 0x73, 0x77, 0x65
        /*0038*/ 	.byte	0x65, 0x70, 0x5f, 0x73, 0x72, 0x63, 0x2f, 0x69, 0x6e, 0x63, 0x6c, 0x75, 0x64, 0x65, 0x2f, 0x63
        /*0048*/ 	.byte	0x75, 0x74, 0x65, 0x2f, 0x70, 0x6f, 0x69, 0x6e, 0x74, 0x65, 0x72, 0x5f, 0x66, 0x6c, 0x61, 0x67
        /*0058*/ 	.byte	0x67, 0x65, 0x64, 0x2e, 0x68, 0x70, 0x70, 0x00
	.type		$str$23,@object
	.size		$str$23,(__unnamed_2 - $str$23)
$str$23:
        /*0060*/ 	.byte	0x2f, 0x74, 0x6d, 0x70, 0x2f, 0x63, 0x75, 0x74, 0x6c, 0x61, 0x73, 0x73, 0x5f, 0x73, 0x77, 0x65
        /*0070*/ 	.byte	0x65, 0x70, 0x5f, 0x73, 0x72, 0x63, 0x2f, 0x69, 0x6e, 0x63, 0x6c, 0x75, 0x64, 0x65, 0x2f, 0x63
        /*0080*/ 	.byte	0x75, 0x74, 0x6c, 0x61, 0x73, 0x73, 0x2f, 0x67, 0x65, 0x6d, 0x6d, 0x2f, 0x63, 0x6f, 0x6c, 0x6c
        /*0090*/ 	.byte	0x65, 0x63, 0x74, 0x69, 0x76, 0x65, 0x2f, 0x73, 0x6d, 0x39, 0x30, 0x5f, 0x6d, 0x6d, 0x61, 0x5f
        /*00a0*/ 	.byte	0x74, 0x6d, 0x61, 0x5f, 0x67, 0x6d, 0x6d, 0x61, 0x5f, 0x73, 0x73, 0x5f, 0x77, 0x61, 0x72, 0x70
        /*00b0*/ 	.byte	0x73, 0x70, 0x65, 0x63, 0x69, 0x61, 0x6c, 0x69, 0x7a, 0x65, 0x64, 0x2e, 0x68, 0x70, 0x70, 0x00
	.type		__unnamed_2,@object
	.size		__unnamed_2,(__unnamed_1 - __unnamed_2)
__unnamed_2:
        /*00c0*/ 	.byte	0x61, 0x75, 0x74, 0x6f, 0x20, 0x63, 0x75, 0x74, 0x65, 0x3a, 0x3a, 0x61, 0x73, 0x5f, 0x70, 0x6f
        /* <DEDUP_REMOVED lines=27> */
        /*0280*/ 	.byte	0x36, 0x3e, 0x3e, 0x3e, 0x3e, 0x3e, 0x5d, 0x00
	.type		__unnamed_1,@object
	.size		__unnamed_1,(.L_0 - __unnamed_1)
__unnamed_1:
        /* <DEDUP_REMOVED lines=181> */
        /*0dd8*/ 	.byte	0x74, 0x69, 0x74, 0x79, 0x5d, 0x00
.L_0:


//--------------------- .nv.shared._ZN7cutlass13device_kernelINS_4gemm6kernel13GemmUniversalIN4cute5tupleIJiiiiEEENS1_10collective13CollectiveMmaINS1_34MainloopSm90TmaGmmaWarpSpecializedILi4ENS5_IJNS4_1CILi2EEENSA_ILi1EEESC_EEENS1_35KernelTmaWarpSpecializedCooperativeEEENS5_IJNSA_ILi128EEENSA_ILi256EEENSA_ILi64EEEEEENS_6half_tENS5_IJlSC_lEEESK_SL_NS4_8TiledMMAINS4_8MMA_AtomIJNS4_4SM904GMMA26MMA_64x256x16_F32F16F16_SSILNSP_5MajorE0ELSR_0ELNSP_7ScaleInE1ELSS_1EEEEEENS4_6LayoutISD_NS5_IJSC_NSA_ILi0EEESW_EEEEENS5_IJNS4_10UnderscoreESZ_SZ_EEEEENS4_13SM90_TMA_LOADENS4_14ComposedLayoutINS4_7SwizzleILi3ELi4ELi3EEENS4_18smem_ptr_flag_bitsILi16EEENSV_INS5_IJNSA_ILi8EEESI_EEENS5_IJSI_SC_EEEEEEEvNS4_8identityENS4_23SM90_TMA_LOAD_MULTICASTES1C_vS1D_EENS_8epilogue10collective18CollectiveEpilogueINS1G_22Sm90TmaWarpSpecializedILi4ELi2ELi16ELb1ELb0EEEJSJ_NS5_IJSG_NSA_ILi32EEEEEESK_SL_SK_SL_NS1G_6fusion15FusionCallbacksIS1K_NS1N_23LinCombPerRowBiasEltActINS1G_6thread4ReLuESK_fSK_SK_fLi8ELNS_15FloatRoundStyleE2EEESJ_S1M_JEEES12_NS13_INS14_ILi2ELi4ELi3EEES17_NSV_INS5_IJS18_S1L_EEENS5_IJS1L_SC_EEEEEEENS4_17SM75_U32x4_LDSM_NENS4_14SM90_TMA_STOREES1Z_NS4_17SM90_U32x4_STSM_NENS4_9Copy_AtomIJS22_SK_EEEvEEEvvEEEEvNT_6ParamsE --------------------------
	.section	.nv.shared._ZN7cutlass13device_kernelINS_4gemm6kernel13GemmUniversalIN4cute5tupleIJiiiiEEENS1_10collective13CollectiveMmaINS1_34MainloopSm90TmaGmmaWarpSpecializedILi4ENS5_IJNS4_1CILi2EEENSA_ILi1EEESC_EEENS1_35KernelTmaWarpSpecializedCooperativeEEENS5_IJNSA_ILi128EEENSA_ILi256EEENSA_ILi64EEEEEENS_6half_tENS5_IJlSC_lEEESK_SL_NS4_8TiledMMAINS4_8MMA_AtomIJNS4_4SM904GMMA26MMA_64x256x16_F32F16F16_SSILNSP_5MajorE0ELSR_0ELNSP_7ScaleInE1ELSS_1EEEEEENS4_6LayoutISD_NS5_IJSC_NSA_ILi0EEESW_EEEEENS5_IJNS4_10UnderscoreESZ_SZ_EEEEENS4_13SM90_TMA_LOADENS4_14ComposedLayoutINS4_7SwizzleILi3ELi4ELi3EEENS4_18smem_ptr_flag_bitsILi16EEENSV_INS5_IJNSA_ILi8EEESI_EEENS5_IJSI_SC_EEEEEEEvNS4_8identityENS4_23SM90_TMA_LOAD_MULTICASTES1C_vS1D_EENS_8epilogue10collective18CollectiveEpilogueINS1G_22Sm90TmaWarpSpecializedILi4ELi2ELi16ELb1ELb0EEEJSJ_NS5_IJSG_NSA_ILi32EEEEEESK_SL_SK_SL_NS1G_6fusion15FusionCallbacksIS1K_NS1N_23LinCombPerRowBiasEltActINS1G_6thread4ReLuESK_fSK_SK_fLi8ELNS_15FloatRoundStyleE2EEESJ_S1M_JEEES12_NS13_INS14_ILi2ELi4ELi3EEES17_NSV_INS5_IJS18_S1L_EEENS5_IJS1L_SC_EEEEEEENS4_17SM75_U32x4_LDSM_NENS4_14SM90_TMA_STOREES1Z_NS4_17SM90_U32x4_STSM_NENS4_9Copy_AtomIJS22_SK_EEEvEEEvvEEEEvNT_6ParamsE,"aw",@nobits
	.sectionflags	@""
	.align	16
	.zero		1024


//--------------------- .nv.shared.reserved.0     --------------------------
	.section	.nv.shared.reserved.0,"aw",@nobits
	.weak		__nv_reservedSMEM_offset_0_alias
	.size		__nv_reservedSMEM_offset_0_alias, 0, 0
	.other		__nv_reservedSMEM_offset_0_alias,@"STO_CUDA_RESERVED_SHARED STV_DEFAULT"
__nv_reservedSMEM_offset_0_alias:
	.zero		0


//--------------------- .nv.global                --------------------------
	.section	.nv.global,"aw",@nobits
.nv.global:
	.type		_ZN39_INTERNAL_9a0117e3_4_k_cu_d7a92315_37134cute1_E,@object
	.size		_ZN39_INTERNAL_9a0117e3_4_k_cu_d7a92315_37134cute1_E,(_ZN39_INTERNAL_9a0117e3_4_k_cu_d7a92315_37134cuda3std3__45__cpo6cbeginE - _ZN39_INTERNAL_9a0117e3_4_k_cu_d7a92315_37134cute1_E)
_ZN39_INTERNAL_9a0117e3_4_k_cu_d7a92315_37134cute1_E:
	.zero		1
	.type		_ZN39_INTERNAL_9a0117e3_4_k_cu_d7a92315_37134cuda3std3__45__cpo6cbeginE,@object
	.size		_ZN39_INTERNAL_9a0117e3_4_k_cu_d7a92315_37134cuda3std3__45__cpo6cbeginE,(_ZN39_INTERNAL_9a0117e3_4_k_cu_d7a92315_37134cuda3std3__48in_placeE - _ZN39_INTERNAL_9a0117e3_4_k_cu_d7a92315_37134cuda3std3__45__cpo6cbeginE)
_ZN39_INTERNAL_9a0117e3_4_k_cu_d7a92315_37134cuda3std3__45__cpo6cbeginE:
	.zero		1
	.type		_ZN39_INTERNAL_9a0117e3_4_k_cu_d7a92315_37134cuda3std3__48in_placeE,@object
	.size		_ZN39_INTERNAL_9a0117e3_4_k_cu_d7a92315_37134cuda3std3__48in_placeE,(_ZN39_INTERNAL_9a0117e3_4_k_cu_d7a92315_37134cuda3std6ranges3__45__cpo9iter_moveE - _ZN39_INTERNAL_9a0117e3_4_k_cu_d7a92315_37134cuda3std3__48in_placeE)
_ZN39_INTERNAL_9a0117e3_4_k_cu_d7a92315_37134cuda3std3__48in_placeE:
	.zero		1
	.type		_ZN39_INTERNAL_9a0117e3_4_k_cu_d7a92315_37134cuda3std6ranges3__45__cpo9iter_moveE,@object
	.size		_ZN39_INTERNAL_9a0117e3_4_k_cu_d7a92315_37134cuda3std6ranges3__45__cpo9iter_moveE,(_ZN39_INTERNAL_9a0117e3_4_k_cu_d7a92315_37134cuda3std3__45__cpo5beginE - _ZN39_INTERNAL_9a0117e3_4_k_cu_d7a92315_37134cuda3std6ranges3__45__cpo9iter_moveE)
_ZN39_INTERNAL_9a0117e3_4_k_cu_d7a92315_37134cuda3std6ranges3__45__cpo9iter_moveE:
	.zero		1
	.type		_ZN39_INTERNAL_9a0117e3_4_k_cu_d7a92315_37134cuda3std3__45__cpo5beginE,@object
	.size		_ZN39_INTERNAL_9a0117e3_4_k_cu_d7a92315_37134cuda3std3__45__cpo5beginE,(_ZN39_INTERNAL_9a0117e3_4_k_cu_d7a92315_37134cuda3std3__441_GLOBAL__N__9a0117e3_4_k_cu_d7a92315_37136ignoreE - _ZN39_INTERNAL_9a0117e3_4_k_cu_d7a92315_37134cuda3std3__45__cpo5beginE)
_ZN39_INTERNAL_9a0117e3_4_k_cu_d7a92315_37134cuda3std3__45__cpo5beginE:
	.zero		1
	.type		_ZN39_INTERNAL_9a0117e3_4_k_cu_d7a92315_37134cuda3std3__441_GLOBAL__N__9a0117e3_4_k_cu_d7a92315_37136ignoreE,@object
	.size		_ZN39_INTERNAL_9a0117e3_4_k_cu_d7a92315_37134cuda3std3__441_GLOBAL__N__9a0117e3_4_k_cu_d7a92315_37136ignoreE,(_ZN39_INTERNAL_9a0117e3_4_k_cu_d7a92315_37134cute7productE - _ZN39_INTERNAL_9a0117e3_4_k_cu_d7a92315_37134cuda3std3__441_GLOBAL__N__9a0117e3_4_k_cu_d7a92315_37136ignoreE)
_ZN39_INTERNAL_9a0117e3_4_k_cu_d7a92315_37134cuda3std3__441_GLOBAL__N__9a0117e3_4_k_cu_d7a92315_37136ignoreE:
	.zero		1
	.type		_ZN39_INTERNAL_9a0117e3_4_k_cu_d7a92315_37134cute7productE,@object
	.size		_ZN39_INTERNAL_9a0117e3_4_k_cu_d7a92315_37134cute7productE,(_ZN39_INTERNAL_9a0117e3_4_k_cu_d7a92315_37134cuda3std3__45__cpo3endE - _ZN39_INTERNAL_9a0117e3_4_k_cu_d7a92315_37134cute7productE)
_ZN39_INTERNAL_9a0117e3_4_k_cu_d7a92315_37134cute7productE:
	.zero		1
	.type		_ZN39_INTERNAL_9a0117e3_4_k_cu_d7a92315_37134cuda3std3__45__cpo3endE,@object
	.size		_ZN39_INTERNAL_9a0117e3_4_k_cu_d7a92315_37134cuda3std3__45__cpo3endE,(_ZN39_INTERNAL_9a0117e3_4_k_cu_d7a92315_37134cuda3std3__419piecewise_constructE - _ZN39_INTERNAL_9a0117e3_4_k_cu_d7a92315_37134cuda3std3__45__cpo3endE)
_ZN39_INTERNAL_9a0117e3_4_k_cu_d7a92315_37134cuda3std3__45__cpo3endE:
	.zero		1
	.type		_ZN39_INTERNAL_9a0117e3_4_k_cu_d7a92315_37134cuda3std3__419piecewise_constructE,@object
	.size		_ZN39_INTERNAL_9a0117e3_4_k_cu_d7a92315_37134cuda3std3__419piecewise_constructE,(_ZN39_INTERNAL_9a0117e3_4_k_cu_d7a92315_37134cuda3std3__45__cpo4cendE - _ZN39_INTERNAL_9a0117e3_4_k_cu_d7a92315_37134cuda3std3__419piecewise_constructE)
_ZN39_INTERNAL_9a0117e3_4_k_cu_d7a92315_37134cuda3std3__419piecewise_constructE:
	.zero		1
	.type		_ZN39_INTERNAL_9a0117e3_4_k_cu_d7a92315_37134cuda3std3__45__cpo4cendE,@object
	.size		_ZN39_INTERNAL_9a0117e3_4_k_cu_d7a92315_37134cuda3std3__45__cpo4cendE,(_ZN39_INTERNAL_9a0117e3_4_k_cu_d7a92315_37134cuda3std6ranges3__45__cpo4swapE - _ZN39_INTERNAL_9a0117e3_4_k_cu_d7a92315_37134cuda3std3__45__cpo4cendE)
_ZN39_INTERNAL_9a0117e3_4_k_cu_d7a92315_37134cuda3std3__45__cpo4cendE:
	.zero		1
	.type		_ZN39_INTERNAL_9a0117e3_4_k_cu_d7a92315_37134cuda3std6ranges3__45__cpo4swapE,@object
	.size		_ZN39_INTERNAL_9a0117e3_4_k_cu_d7a92315_37134cuda3std6ranges3__45__cpo4swapE,(.L_9 - _ZN39_INTERNAL_9a0117e3_4_k_cu_d7a92315_37134cuda3std6ranges3__45__cpo4swapE)
_ZN39_INTERNAL_9a0117e3_4_k_cu_d7a92315_37134cuda3std6ranges3__45__cpo4swapE:
	.zero		1
.L_9:


//--------------------- .nv.constant0._ZN7cutlass13device_kernelINS_4gemm6kernel13GemmUniversalIN4cute5tupleIJiiiiEEENS1_10collective13CollectiveMmaINS1_34MainloopSm90TmaGmmaWarpSpecializedILi4ENS5_IJNS4_1CILi2EEENSA_ILi1EEESC_EEENS1_35KernelTmaWarpSpecializedCooperativeEEENS5_IJNSA_ILi128EEENSA_ILi256EEENSA_ILi64EEEEEENS_6half_tENS5_IJlSC_lEEESK_SL_NS4_8TiledMMAINS4_8MMA_AtomIJNS4_4SM904GMMA26MMA_64x256x16_F32F16F16_SSILNSP_5MajorE0ELSR_0ELNSP_7ScaleInE1ELSS_1EEEEEENS4_6LayoutISD_NS5_IJSC_NSA_ILi0EEESW_EEEEENS5_IJNS4_10UnderscoreESZ_SZ_EEEEENS4_13SM90_TMA_LOADENS4_14ComposedLayoutINS4_7SwizzleILi3ELi4ELi3EEENS4_18smem_ptr_flag_bitsILi16EEENSV_INS5_IJNSA_ILi8EEESI_EEENS5_IJSI_SC_EEEEEEEvNS4_8identityENS4_23SM90_TMA_LOAD_MULTICASTES1C_vS1D_EENS_8epilogue10collective18CollectiveEpilogueINS1G_22Sm90TmaWarpSpecializedILi4ELi2ELi16ELb1ELb0EEEJSJ_NS5_IJSG_NSA_ILi32EEEEEESK_SL_SK_SL_NS1G_6fusion15FusionCallbacksIS1K_NS1N_23LinCombPerRowBiasEltActINS1G_6thread4ReLuESK_fSK_SK_fLi8ELNS_15FloatRoundStyleE2EEESJ_S1M_JEEES12_NS13_INS14_ILi2ELi4ELi3EEES17_NSV_INS5_IJS18_S1L_EEENS5_IJS1L_SC_EEEEEEENS4_17SM75_U32x4_LDSM_NENS4_14SM90_TMA_STOREES1Z_NS4_17SM90_U32x4_STSM_NENS4_9Copy_AtomIJS22_SK_EEEvEEEvvEEEEvNT_6ParamsE --------------------------
	.section	.nv.constant0._ZN7cutlass13device_kernelINS_4gemm6kernel13GemmUniversalIN4cute5tupleIJiiiiEEENS1_10collective13CollectiveMmaINS1_34MainloopSm90TmaGmmaWarpSpecializedILi4ENS5_IJNS4_1CILi2EEENSA_ILi1EEESC_EEENS1_35KernelTmaWarpSpecializedCooperativeEEENS5_IJNSA_ILi128EEENSA_ILi256EEENSA_ILi64EEEEEENS_6half_tENS5_IJlSC_lEEESK_SL_NS4_8TiledMMAINS4_8MMA_AtomIJNS4_4SM904GMMA26MMA_64x256x16_F32F16F16_SSILNSP_5MajorE0ELSR_0ELNSP_7ScaleInE1ELSS_1EEEEEENS4_6LayoutISD_NS5_IJSC_NSA_ILi0EEESW_EEEEENS5_IJNS4_10UnderscoreESZ_SZ_EEEEENS4_13SM90_TMA_LOADENS4_14ComposedLayoutINS4_7SwizzleILi3ELi4ELi3EEENS4_18smem_ptr_flag_bitsILi16EEENSV_INS5_IJNSA_ILi8EEESI_EEENS5_IJSI_SC_EEEEEEEvNS4_8identityENS4_23SM90_TMA_LOAD_MULTICASTES1C_vS1D_EENS_8epilogue10collective18CollectiveEpilogueINS1G_22Sm90TmaWarpSpecializedILi4ELi2ELi16ELb1ELb0EEEJSJ_NS5_IJSG_NSA_ILi32EEEEEESK_SL_SK_SL_NS1G_6fusion15FusionCallbacksIS1K_NS1N_23LinCombPerRowBiasEltActINS1G_6thread4ReLuESK_fSK_SK_fLi8ELNS_15FloatRoundStyleE2EEESJ_S1M_JEEES12_NS13_INS14_ILi2ELi4ELi3EEES17_NSV_INS5_IJS18_S1L_EEENS5_IJS1L_SC_EEEEEEENS4_17SM75_U32x4_LDSM_NENS4_14SM90_TMA_STOREES1Z_NS4_17SM90_U32x4_STSM_NENS4_9Copy_AtomIJS22_SK_EEEvEEEvvEEEEvNT_6ParamsE,"a",@progbits
	.sectionflags	@""
	.align	4
.nv.constant0._ZN7cutlass13device_kernelINS_4gemm6kernel13GemmUniversalIN4cute5tupleIJiiiiEEENS1_10collective13CollectiveMmaINS1_34MainloopSm90TmaGmmaWarpSpecializedILi4ENS5_IJNS4_1CILi2EEENSA_ILi1EEESC_EEENS1_35KernelTmaWarpSpecializedCooperativeEEENS5_IJNSA_ILi128EEENSA_ILi256EEENSA_ILi64EEEEEENS_6half_tENS5_IJlSC_lEEESK_SL_NS4_8TiledMMAINS4_8MMA_AtomIJNS4_4SM904GMMA26MMA_64x256x16_F32F16F16_SSILNSP_5MajorE0ELSR_0ELNSP_7ScaleInE1ELSS_1EEEEEENS4_6LayoutISD_NS5_IJSC_NSA_ILi0EEESW_EEEEENS5_IJNS4_10UnderscoreESZ_SZ_EEEEENS4_13SM90_TMA_LOADENS4_14ComposedLayoutINS4_7SwizzleILi3ELi4ELi3EEENS4_18smem_ptr_flag_bitsILi16EEENSV_INS5_IJNSA_ILi8EEESI_EEENS5_IJSI_SC_EEEEEEEvNS4_8identityENS4_23SM90_TMA_LOAD_MULTICASTES1C_vS1D_EENS_8epilogue10collective18CollectiveEpilogueINS1G_22Sm90TmaWarpSpecializedILi4ELi2ELi16ELb1ELb0EEEJSJ_NS5_IJSG_NSA_ILi32EEEEEESK_SL_SK_SL_NS1G_6fusion15FusionCallbacksIS1K_NS1N_23LinCombPerRowBiasEltActINS1G_6thread4ReLuESK_fSK_SK_fLi8ELNS_15FloatRoundStyleE2EEESJ_S1M_JEEES12_NS13_INS14_ILi2ELi4ELi3EEES17_NSV_INS5_IJS18_S1L_EEENS5_IJS1L_SC_EEEEEEENS4_17SM75_U32x4_LDSM_NENS4_14SM90_TMA_STOREES1Z_NS4_17SM90_U32x4_STSM_NENS4_9Copy_AtomIJS22_SK_EEEvEEEvvEEEEvNT_6ParamsE:
	.zero		2432


//--------------------- SYMBOLS --------------------------

	.type		.nv.reservedSmem.offset0,@object
	.size		.nv.reservedSmem.offset0,0x4
	.type		__assertfail,@function
